	.target	sm_90a

	.elftype	@"ET_EXEC"


//--------------------- .note.nv.tkinfo           --------------------------
	.section	.note.nv.tkinfo,"",@"SHT_NOTE"
	.sectionflags	@"SHF_NOTE_NV_TKINFO"
	.tkinfo
        /*0018*/ 	.word	0x00000002
        /*0030*/ 	.string	""
        /*0030*/ 	.string	"ptxas"
        /*0030*/ 	.string	"Cuda compilation tools, release 13.0, V13.0.88"
        /*0030*/ 	.string	"Build cuda_13.0.r13.0/compiler.36424714_0"
        /*0030*/ 	.string	"-arch sm_90a -m 64 "



//--------------------- .note.nv.cuinfo           --------------------------
	.section	.note.nv.cuinfo,"",@"SHT_NOTE"
	.sectionflags	@"SHF_NOTE_NV_CUINFO"
        /*0018*/ 	.short	0x0002
        /*001a*/ 	.short	0x005a
        /*001c*/ 	.short	0x0082
	.zero		2


//--------------------- .nv.info                  --------------------------
	.section	.nv.info,"",@"SHT_CUDA_INFO"
	.align	4


	//----- nvinfo : EIATTR_REGCOUNT
	.align		4
        /*0000*/ 	.byte	0x04, 0x2f
        /*0002*/ 	.short	(.L_15 - .L_14)
	.align		4
.L_14:
        /*0004*/ 	.word	index@(_ZN7cutlass13device_kernelINS_4gemm6kernel13GemmUniversalIN4cute5tupleIJiiiiEEENS1_10collective13CollectiveMmaINS1_34MainloopSm90TmaGmmaWarpSpecializedILi16ENS5_IJNS4_1CILi1EEESB_SB_EEENS1_35KernelTmaWarpSpecializedCooperativeEEENS5_IJNSA_ILi192EEENSA_ILi256EEENSA_ILi16EEEEEENS_6half_tENS5_IJlSB_lEEESJ_SK_NS4_8TiledMMAINS4_8MMA_AtomIJNS4_4SM904GMMA26MMA_64x256x16_F32F16F16_SSILNSO_5MajorE0ELSQ_0ELNSO_7ScaleInE1ELSR_1EEEEEENS4_6LayoutINS5_IJNSA_ILi2EEESB_SB_EEENS5_IJSB_NSA_ILi0EEESX_EEEEENS5_IJNS4_10UnderscoreES10_S10_EEEEENS4_13SM90_TMA_LOADENS4_14ComposedLayoutINS4_7SwizzleILi1ELi4ELi3EEENS4_18smem_ptr_flag_bitsILi16EEENSU_INS5_IJNSA_ILi8EEESH_EEENS5_IJSH_SB_EEEEEEEvNS4_8identityES13_S1D_vS1E_EENS_8epilogue10collective6detail29Sm90TmaWarpSpecializedAdapterINS1H_15DefaultEpilogueISJ_SK_SK_NS1G_6thread17LinearCombinationISJ_Li1EffLNS1L_9ScaleType4KindE0ELNS_15FloatRoundStyleE2ESJ_EENS1_15EpilogueDefaultEEEEEvvEEEEvNT_6ParamsE)
        /*0008*/ 	.word	0x000000a8


	//----- nvinfo : EIATTR_FRAME_SIZE
	.align		4
.L_15:
        /*000c*/ 	.byte	0x04, 0x11
        /*000e*/ 	.short	(.L_17 - .L_16)
	.align		4
.L_16:
        /*0010*/ 	.word	index@(_ZN7cutlass13device_kernelINS_4gemm6kernel13GemmUniversalIN4cute5tupleIJiiiiEEENS1_10collective13CollectiveMmaINS1_34MainloopSm90TmaGmmaWarpSpecializedILi16ENS5_IJNS4_1CILi1EEESB_SB_EEENS1_35KernelTmaWarpSpecializedCooperativeEEENS5_IJNSA_ILi192EEENSA_ILi256EEENSA_ILi16EEEEEENS_6half_tENS5_IJlSB_lEEESJ_SK_NS4_8TiledMMAINS4_8MMA_AtomIJNS4_4SM904GMMA26MMA_64x256x16_F32F16F16_SSILNSO_5MajorE0ELSQ_0ELNSO_7ScaleInE1ELSR_1EEEEEENS4_6LayoutINS5_IJNSA_ILi2EEESB_SB_EEENS5_IJSB_NSA_ILi0EEESX_EEEEENS5_IJNS4_10UnderscoreES10_S10_EEEEENS4_13SM90_TMA_LOADENS4_14ComposedLayoutINS4_7SwizzleILi1ELi4ELi3EEENS4_18smem_ptr_flag_bitsILi16EEENSU_INS5_IJNSA_ILi8EEESH_EEENS5_IJSH_SB_EEEEEEEvNS4_8identityES13_S1D_vS1E_EENS_8epilogue10collective6detail29Sm90TmaWarpSpecializedAdapterINS1H_15DefaultEpilogueISJ_SK_SK_NS1G_6thread17LinearCombinationISJ_Li1EffLNS1L_9ScaleType4KindE0ELNS_15FloatRoundStyleE2ESJ_EENS1_15EpilogueDefaultEEEEEvvEEEEvNT_6ParamsE)
        /*0014*/ 	.word	0x000002e0


	//----- nvinfo : EIATTR_MIN_STACK_SIZE
	.align		4
.L_17:
        /*0018*/ 	.byte	0x04, 0x12
        /*001a*/ 	.short	(.L_19 - .L_18)
	.align		4
.L_18:
        /*001c*/ 	.word	index@(_ZN7cutlass13device_kernelINS_4gemm6kernel13GemmUniversalIN4cute5tupleIJiiiiEEENS1_10collective13CollectiveMmaINS1_34MainloopSm90TmaGmmaWarpSpecializedILi16ENS5_IJNS4_1CILi1EEESB_SB_EEENS1_35KernelTmaWarpSpecializedCooperativeEEENS5_IJNSA_ILi192EEENSA_ILi256EEENSA_ILi16EEEEEENS_6half_tENS5_IJlSB_lEEESJ_SK_NS4_8TiledMMAINS4_8MMA_AtomIJNS4_4SM904GMMA26MMA_64x256x16_F32F16F16_SSILNSO_5MajorE0ELSQ_0ELNSO_7ScaleInE1ELSR_1EEEEEENS4_6LayoutINS5_IJNSA_ILi2EEESB_SB_EEENS5_IJSB_NSA_ILi0EEESX_EEEEENS5_IJNS4_10UnderscoreES10_S10_EEEEENS4_13SM90_TMA_LOADENS4_14ComposedLayoutINS4_7SwizzleILi1ELi4ELi3EEENS4_18smem_ptr_flag_bitsILi16EEENSU_INS5_IJNSA_ILi8EEESH_EEENS5_IJSH_SB_EEEEEEEvNS4_8identityES13_S1D_vS1E_EENS_8epilogue10collective6detail29Sm90TmaWarpSpecializedAdapterINS1H_15DefaultEpilogueISJ_SK_SK_NS1G_6thread17LinearCombinationISJ_Li1EffLNS1L_9ScaleType4KindE0ELNS_15FloatRoundStyleE2ESJ_EENS1_15EpilogueDefaultEEEEEvvEEEEvNT_6ParamsE)
        /*0020*/ 	.word	0x000002e0
.L_19:


//--------------------- .nv.compat                --------------------------
	.section	.nv.compat,"",@"SHT_CUDA_COMPAT_INFO"
	.align	4
        /*0000*/ 	.byte	0x02, 0x09, 0x01, 0x00, 0x02, 0x02, 0x04, 0x00, 0x02, 0x05, 0x05, 0x00, 0x03, 0x07, 0x01, 0x01
        /*0010*/ 	.byte	0x02, 0x03, 0x01, 0x00, 0x02, 0x06, 0x01, 0x00, 0x04, 0x0b, 0x08, 0x00, 0x00, 0x00, 0x00, 0x00
        /*0020*/ 	.byte	0x00, 0x00, 0x00, 0x00


//--------------------- .nv.info._ZN7cutlass13device_kernelINS_4gemm6kernel13GemmUniversalIN4cute5tupleIJiiiiEEENS1_10collective13CollectiveMmaINS1_34MainloopSm90TmaGmmaWarpSpecializedILi16ENS5_IJNS4_1CILi1EEESB_SB_EEENS1_35KernelTmaWarpSpecializedCooperativeEEENS5_IJNSA_ILi192EEENSA_ILi256EEENSA_ILi16EEEEEENS_6half_tENS5_IJlSB_lEEESJ_SK_NS4_8TiledMMAINS4_8MMA_AtomIJNS4_4SM904GMMA26MMA_64x256x16_F32F16F16_SSILNSO_5MajorE0ELSQ_0ELNSO_7ScaleInE1ELSR_1EEEEEENS4_6LayoutINS5_IJNSA_ILi2EEESB_SB_EEENS5_IJSB_NSA_ILi0EEESX_EEEEENS5_IJNS4_10UnderscoreES10_S10_EEEEENS4_13SM90_TMA_LOADENS4_14ComposedLayoutINS4_7SwizzleILi1ELi4ELi3EEENS4_18smem_ptr_flag_bitsILi16EEENSU_INS5_IJNSA_ILi8EEESH_EEENS5_IJSH_SB_EEEEEEEvNS4_8identityES13_S1D_vS1E_EENS_8epilogue10collective6detail29Sm90TmaWarpSpecializedAdapterINS1H_15DefaultEpilogueISJ_SK_SK_NS1G_6thread17LinearCombinationISJ_Li1EffLNS1L_9ScaleType4KindE0ELNS_15FloatRoundStyleE2ESJ_EENS1_15EpilogueDefaultEEEEEvvEEEEvNT_6ParamsE --------------------------
	.section	.nv.info._ZN7cutlass13device_kernelINS_4gemm6kernel13GemmUniversalIN4cute5tupleIJiiiiEEENS1_10collective13CollectiveMmaINS1_34MainloopSm90TmaGmmaWarpSpecializedILi16ENS5_IJNS4_1CILi1EEESB_SB_EEENS1_35KernelTmaWarpSpecializedCooperativeEEENS5_IJNSA_ILi192EEENSA_ILi256EEENSA_ILi16EEEEEENS_6half_tENS5_IJlSB_lEEESJ_SK_NS4_8TiledMMAINS4_8MMA_AtomIJNS4_4SM904GMMA26MMA_64x256x16_F32F16F16_SSILNSO_5MajorE0ELSQ_0ELNSO_7ScaleInE1ELSR_1EEEEEENS4_6LayoutINS5_IJNSA_ILi2EEESB_SB_EEENS5_IJSB_NSA_ILi0EEESX_EEEEENS5_IJNS4_10UnderscoreES10_S10_EEEEENS4_13SM90_TMA_LOADENS4_14ComposedLayoutINS4_7SwizzleILi1ELi4ELi3EEENS4_18smem_ptr_flag_bitsILi16EEENSU_INS5_IJNSA_ILi8EEESH_EEENS5_IJSH_SB_EEEEEEEvNS4_8identityES13_S1D_vS1E_EENS_8epilogue10collective6detail29Sm90TmaWarpSpecializedAdapterINS1H_15DefaultEpilogueISJ_SK_SK_NS1G_6thread17LinearCombinationISJ_Li1EffLNS1L_9ScaleType4KindE0ELNS_15FloatRoundStyleE2ESJ_EENS1_15EpilogueDefaultEEEEEvvEEEEvNT_6ParamsE,"",@"SHT_CUDA_INFO"
	.sectionflags	@""
	.align	4


	//----- nvinfo : EIATTR_CUDA_API_VERSION
	.align		4
        /*0000*/ 	.byte	0x04, 0x37
        /*0002*/ 	.short	(.L_21 - .L_20)
.L_20:
        /*0004*/ 	.word	0x00000082


	//----- nvinfo : EIATTR_KPARAM_INFO
	.align		4
.L_21:
        /*0008*/ 	.byte	0x04, 0x17
        /*000a*/ 	.short	(.L_23 - .L_22)
.L_22:
        /*000c*/ 	.word	0x00000000
        /*0010*/ 	.short	0x0000
        /*0012*/ 	.short	0x0070
        /*0014*/ 	.byte	0x00, 0xf0, 0x01, 0x10


	//----- nvinfo : EIATTR_SPARSE_MMA_MASK
	.align		4
.L_23:
        /*0018*/ 	.byte	0x03, 0x50
        /*001a*/ 	.short	0x0000


	//----- nvinfo : EIATTR_MAXREG_COUNT
	.align		4
        /*001c*/ 	.byte	0x03, 0x1b
        /*001e*/ 	.short	0x00a8


	//----- nvinfo : EIATTR_NUM_BARRIERS
	.align		4
        /*0020*/ 	.byte	0x02, 0x4c
        /*0022*/ 	.byte	0x01
	.zero		1


	//----- nvinfo : EIATTR_EXTERNS
	.align		4
        /*0024*/ 	.byte	0x04, 0x0f
        /*0026*/ 	.short	(.L_25 - .L_24)


	//   ....[0]....
	.align		4
.L_24:
        /*0028*/ 	.word	index@(__assertfail)


	//----- nvinfo : EIATTR_ANNOTATIONS
	.align		4
.L_25:
        /*002c*/ 	.byte	0x04, 0x55
        /*002e*/ 	.short	(.L_27 - .L_26)


	//   ....[0]....
.L_26:
        /*0030*/ 	.word	0x00000001
        /*0034*/ 	.byte	0x40, 0x07, 0x00, 0x00, 0x01, 0x00, 0x00, 0x00, 0x80, 0x15, 0x00, 0x00, 0x01, 0x00, 0x00, 0x00
        /* <DEDUP_REMOVED lines=252> */
        /*1004*/ 	.byte	0xf0, 0x4e, 0x01, 0x00, 0x01, 0x00, 0x00, 0x00, 0xb0, 0x50, 0x01, 0x00


	//----- nvinfo : EIATTR_MERCURY_ISA_VERSION
	.align		4
.L_27:
        /*1010*/ 	.byte	0x03, 0x5f
        /*1012*/ 	.short	0x0101


	//----- nvinfo : EIATTR_INT_WARP_WIDE_INSTR_OFFSETS
	.align		4
        /*1014*/ 	.byte	0x04, 0x31
        /*1016*/ 	.short	(.L_29 - .L_28)


	//   ....[0]....
.L_28:
        /*1018*/ 	.word	0x00000610


	//   ....[1]....
        /*101c*/ 	.word	0x00000620


	//   ....[2]....
        /*1020*/ 	.word	0x00000750


	//----- nvinfo : EIATTR_COOP_GROUP_MASK_REGIDS
	.align		4
.L_29:
        /*1024*/ 	.byte	0x04, 0x29
        /*1026*/ 	.short	(.L_31 - .L_30)


	//   ....[0]....
.L_30:
        /*1028*/ 	.word	0xffffffff


	//   ....[1]....
        /*102c*/ 	.word	0xffffffff


	//   ....[2]....
        /*1030*/ 	.word	0xffffffff


	//   ....[3]....
        /*1034*/ 	.word	0xffffffff


	//   ....[4]....
        /*1038*/ 	.word	0xffffffff


	//----- nvinfo : EIATTR_COOP_GROUP_INSTR_OFFSETS
	.align		4
.L_31:
        /*103c*/ 	.byte	0x04, 0x28
        /*103e*/ 	.short	(.L_33 - .L_32)


	//   ....[0]....
.L_32:
        /*1040*/ 	.word	0x00000070


	//   ....[1]....
        /*1044*/ 	.word	0x00000080


	//   ....[2]....
        /*1048*/ 	.word	0x000001a0


	//   ....[3]....
        /*104c*/ 	.word	0x00000560


	//   ....[4]....
        /*1050*/ 	.word	0x00001190


	//----- nvinfo : EIATTR_REG_RECONFIG
	.align		4
.L_33:
        /*1054*/ 	.byte	0x01, 0x54
	.zero		2


	//----- nvinfo : EIATTR_SYSCALL_OFFSETS
	.align		4
        /*1058*/ 	.byte	0x04, 0x46
        /*105a*/ 	.short	(.L_35 - .L_34)


	//   ....[0]....
.L_34:
        /*105c*/ 	.word	0x00001340


	//----- nvinfo : EIATTR_MBARRIER_INSTR_OFFSETS
	.align		4
.L_35:
        /*1060*/ 	.byte	0x04, 0x39
        /*1062*/ 	.short	(.L_37 - .L_36)


	//   ....[0]....
.L_36:
        /*1064*/ 	.word	0x00000340
        /*1068*/ 	.word	0x000000ff
        /*106c*/ 	.word	0x00000000
        /*1070*/ 	.short	0x0100
        /*1072*/ 	.byte	0x09
	.zero		1


	//   ....[1]....
        /*1074*/ 	.word	0x00000350
        /*1078*/ 	.word	0x000000ff
        /*107c*/ 	.word	0x00000080
        /*1080*/ 	.short	0x0100
        /*1082*/ 	.byte	0x09
	.zero		1


	//   ....[2]....
        /*1084*/ 	.word	0x00000360
        /*1088*/ 	.word	0x000000ff
        /*108c*/ 	.word	0x00000008
        /*1090*/ 	.short	0x0100
        /*1092*/ 	.byte	0x09
	.zero		1


	//   ....[3]....
        /*1094*/ 	.word	0x00000370
        /*1098*/ 	.word	0x000000ff
        /*109c*/ 	.word	0x00000088
        /*10a0*/ 	.short	0x0100
        /*10a2*/ 	.byte	0x09
	.zero		1


	//   ....[4]....
        /*10a4*/ 	.word	0x00000380
        /*10a8*/ 	.word	0x000000ff
        /*10ac*/ 	.word	0x00000010
        /*10b0*/ 	.short	0x0100
        /*10b2*/ 	.byte	0x09
	.zero		1


	//   ....[5]....
        /*10b4*/ 	.word	0x00000390
        /*10b8*/ 	.word	0x000000ff
        /*10bc*/ 	.word	0x00000090
        /*10c0*/ 	.short	0x0100
        /*10c2*/ 	.byte	0x09
	.zero		1


	//   ....[6]....
        /*10c4*/ 	.word	0x000003a0
        /*10c8*/ 	.word	0x000000ff
        /*10cc*/ 	.word	0x00000018
        /*10d0*/ 	.short	0x0100
        /*10d2*/ 	.byte	0x09
	.zero		1


	//   ....[7]....
        /*10d4*/ 	.word	0x000003b0
        /*10d8*/ 	.word	0x000000ff
        /*10dc*/ 	.word	0x00000098
        /*10e0*/ 	.short	0x0100
        /*10e2*/ 	.byte	0x09
	.zero		1


	//   ....[8]....
        /*10e4*/ 	.word	0x000003c0
        /*10e8*/ 	.word	0x000000ff
        /*10ec*/ 	.word	0x00000020
        /*10f0*/ 	.short	0x0100
        /*10f2*/ 	.byte	0x09
	.zero		1


	//   ....[9]....
        /*10f4*/ 	.word	0x000003d0
        /*10f8*/ 	.word	0x000000ff
        /*10fc*/ 	.word	0x000000a0
        /*1100*/ 	.short	0x0100
        /*1102*/ 	.byte	0x09
	.zero		1


	//   ....[10]....
        /*1104*/ 	.word	0x000003e0
        /*1108*/ 	.word	0x000000ff
        /*110c*/ 	.word	0x00000028
        /*1110*/ 	.short	0x0100
        /*1112*/ 	.byte	0x09
	.zero		1


	//   ....[11]....
        /*1114*/ 	.word	0x000003f0
        /*1118*/ 	.word	0x000000ff
        /*111c*/ 	.word	0x000000a8
        /*1120*/ 	.short	0x0100
        /*1122*/ 	.byte	0x09
	.zero		1


	//   ....[12]....
        /*1124*/ 	.word	0x00000400
        /*1128*/ 	.word	0x000000ff
        /*112c*/ 	.word	0x00000030
        /*1130*/ 	.short	0x0100
        /*1132*/ 	.byte	0x09
	.zero		1


	//   ....[13]....
        /*1134*/ 	.word	0x00000410
        /*1138*/ 	.word	0x000000ff
        /*113c*/ 	.word	0x000000b0
        /*1140*/ 	.short	0x0100
        /*1142*/ 	.byte	0x09
	.zero		1


	//   ....[14]....
        /*1144*/ 	.word	0x00000420
        /*1148*/ 	.word	0x000000ff
        /*114c*/ 	.word	0x00000038
        /*1150*/ 	.short	0x0100
        /*1152*/ 	.byte	0x09
	.zero		1


	//   ....[15]....
        /*1154*/ 	.word	0x00000430
        /*1158*/ 	.word	0x000000ff
        /*115c*/ 	.word	0x000000b8
        /*1160*/ 	.short	0x0100
        /*1162*/ 	.byte	0x09
	.zero		1


	//   ....[16]....
        /*1164*/ 	.word	0x00000440
        /*1168*/ 	.word	0x000000ff
        /*116c*/ 	.word	0x00000040
        /*1170*/ 	.short	0x0100
        /*1172*/ 	.byte	0x09
	.zero		1


	//   ....[17]....
        /*1174*/ 	.word	0x00000450
        /*1178*/ 	.word	0x000000ff
        /*117c*/ 	.word	0x000000c0
        /*1180*/ 	.short	0x0100
        /*1182*/ 	.byte	0x09
	.zero		1


	//   ....[18]....
        /*1184*/ 	.word	0x00000460
        /*1188*/ 	.word	0x000000ff
        /*118c*/ 	.word	0x00000048
        /*1190*/ 	.short	0x0100
        /*1192*/ 	.byte	0x09
	.zero		1


	//   ....[19]....
        /*1194*/ 	.word	0x00000470
        /*1198*/ 	.word	0x000000ff
        /*119c*/ 	.word	0x000000c8
        /*11a0*/ 	.short	0x0100
        /*11a2*/ 	.byte	0x09
	.zero		1


	//   ....[20]....
        /*11a4*/ 	.word	0x00000480
        /*11a8*/ 	.word	0x000000ff
        /*11ac*/ 	.word	0x00000050
        /*11b0*/ 	.short	0x0100
        /*11b2*/ 	.byte	0x09
	.zero		1


	//   ....[21]....
        /*11b4*/ 	.word	0x00000490
        /*11b8*/ 	.word	0x000000ff
        /*11bc*/ 	.word	0x000000d0
        /*11c0*/ 	.short	0x0100
        /*11c2*/ 	.byte	0x09
	.zero		1


	//   ....[22]....
        /*11c4*/ 	.word	0x000004a0
        /*11c8*/ 	.word	0x000000ff
        /*11cc*/ 	.word	0x00000058
        /*11d0*/ 	.short	0x0100
        /*11d2*/ 	.byte	0x09
	.zero		1


	//   ....[23]....
        /*11d4*/ 	.word	0x000004b0
        /*11d8*/ 	.word	0x000000ff
        /*11dc*/ 	.word	0x000000d8
        /*11e0*/ 	.short	0x0100
        /*11e2*/ 	.byte	0x09
	.zero		1


	//   ....[24]....
        /*11e4*/ 	.word	0x000004c0
        /*11e8*/ 	.word	0x000000ff
        /*11ec*/ 	.word	0x00000060
        /*11f0*/ 	.short	0x0100
        /*11f2*/ 	.byte	0x09
	.zero		1


	//   ....[25]....
        /*11f4*/ 	.word	0x000004d0
        /*11f8*/ 	.word	0x000000ff
        /*11fc*/ 	.word	0x000000e0
        /*1200*/ 	.short	0x0100
        /*1202*/ 	.byte	0x09
	.zero		1


	//   ....[26]....
        /*1204*/ 	.word	0x000004e0
        /*1208*/ 	.word	0x000000ff
        /*120c*/ 	.word	0x00000068
        /*1210*/ 	.short	0x0100
        /*1212*/ 	.byte	0x09
	.zero		1


	//   ....[27]....
        /*1214*/ 	.word	0x000004f0
        /*1218*/ 	.word	0x000000ff
        /*121c*/ 	.word	0x000000e8
        /*1220*/ 	.short	0x0100
        /*1222*/ 	.byte	0x09
	.zero		1


	//   ....[28]....
        /*1224*/ 	.word	0x00000500
        /*1228*/ 	.word	0x000000ff
        /*122c*/ 	.word	0x00000070
        /*1230*/ 	.short	0x0100
        /*1232*/ 	.byte	0x09
	.zero		1


	//   ....[29]....
        /*1234*/ 	.word	0x00000510
        /*1238*/ 	.word	0x000000ff
        /*123c*/ 	.word	0x000000f0
        /*1240*/ 	.short	0x0100
        /*1242*/ 	.byte	0x09
	.zero		1


	//   ....[30]....
        /*1244*/ 	.word	0x00000520
        /*1248*/ 	.word	0x000000ff
        /*124c*/ 	.word	0x00000078
        /*1250*/ 	.short	0x0100
        /*1252*/ 	.byte	0x09
	.zero		1


	//   ....[31]....
        /*1254*/ 	.word	0x00000530
        /*1258*/ 	.word	0x000000ff
        /*125c*/ 	.word	0x000000f8
        /*1260*/ 	.short	0x0100
        /*1262*/ 	.byte	0x09
	.zero		1


	//   ....[32]....
        /*1264*/ 	.word	0x00000770
        /*1268*/ 	.word	0x000000ff
        /*126c*/ 	.word	0x00000110
        /*1270*/ 	.short	0x0100
        /*1272*/ 	.byte	0x06
	.zero		1


	//   ....[33]....
        /*1274*/ 	.word	0x00000780
        /*1278*/ 	.word	0x000000ff
        /*127c*/ 	.word	0x00000118
        /*1280*/ 	.short	0x0100
        /*1282*/ 	.byte	0x06
	.zero		1


	//   ....[34]....
        /*1284*/ 	.word	0x000013e0
        /*1288*/ 	.word	0x00000003
        /*128c*/ 	.word	0x00000000
        /*1290*/ 	.short	0x010a
        /*1292*/ 	.byte	0x3f
	.zero		1


	//   ....[35]....
        /*1294*/ 	.word	0x00001420
        /*1298*/ 	.word	0x00000003
        /*129c*/ 	.word	0x00000000
        /*12a0*/ 	.short	0x010a
        /*12a2*/ 	.byte	0x3f
	.zero		1


	//   ....[36]....
        /*12a4*/ 	.word	0x00001a80
        /*12a8*/ 	.word	0x000000ff
        /*12ac*/ 	.word	0x00000000
        /*12b0*/ 	.short	0x010a
        /*12b2*/ 	.byte	0x04
	.zero		1


	//   ....[37]....
        /*12b4*/ 	.word	0x00001ac0
        /*12b8*/ 	.word	0x000000ff
        /*12bc*/ 	.word	0x00000000
        /*12c0*/ 	.short	0x010a
        /*12c2*/ 	.byte	0x04
	.zero		1


	//   ....[38]....
        /*12c4*/ 	.word	0x00002770
        /*12c8*/ 	.word	0x000000ff
        /*12cc*/ 	.word	0x00000000
        /*12d0*/ 	.short	0x0101
        /*12d2*/ 	.byte	0x04
	.zero		1


	//   ....[39]....
        /*12d4*/ 	.word	0x00002920
        /*12d8*/ 	.word	0x000000ff
        /*12dc*/ 	.word	0x00000000
        /*12e0*/ 	.short	0x0101
        /*12e2*/ 	.byte	0x04
	.zero		1


	//   ....[40]....
        /*12e4*/ 	.word	0x00014c50
        /*12e8*/ 	.word	0x0000000d
        /*12ec*/ 	.word	0x00000080
        /*12f0*/ 	.short	0x010a
        /*12f2*/ 	.byte	0x3f
	.zero		1


	//   ....[41]....
        /*12f4*/ 	.word	0x00015050
        /*12f8*/ 	.word	0x00000003
        /*12fc*/ 	.word	0x00000118
        /*1300*/ 	.short	0x0101
        /*1302*/ 	.byte	0x3f
	.zero		1


	//   ....[42]....
        /*1304*/ 	.word	0x00015790
        /*1308*/ 	.word	0x00000007
        /*130c*/ 	.word	0x00000000
        /*1310*/ 	.short	0x010a
        /*1312*/ 	.byte	0x3f
	.zero		1


	//   ....[43]....
        /*1314*/ 	.word	0x00015810
        /*1318*/ 	.word	0x00000009
        /*131c*/ 	.word	0x00000000
        /*1320*/ 	.short	0x010a
        /*1322*/ 	.byte	0x3f
	.zero		1


	//   ....[44]....
        /*1324*/ 	.word	0x000158a0
        /*1328*/ 	.word	0x00000006
        /*132c*/ 	.word	0x00000000
        /*1330*/ 	.short	0x010a
        /*1332*/ 	.byte	0x3f
	.zero		1


	//   ....[45]....
        /*1334*/ 	.word	0x00015930
        /*1338*/ 	.word	0x00000009
        /*133c*/ 	.word	0x00000000
        /*1340*/ 	.short	0x010a
        /*1342*/ 	.byte	0x3f
	.zero		1


	//   ....[46]....
        /*1344*/ 	.word	0x000159c0
        /*1348*/ 	.word	0x00000006
        /*134c*/ 	.word	0x00000000
        /*1350*/ 	.short	0x010a
        /*1352*/ 	.byte	0x3f
	.zero		1


	//   ....[47]....
        /*1354*/ 	.word	0x00015a50
        /*1358*/ 	.word	0x00000009
        /*135c*/ 	.word	0x00000000
        /*1360*/ 	.short	0x010a
        /*1362*/ 	.byte	0x3f
	.zero		1


	//   ....[48]....
        /*1364*/ 	.word	0x00015ae0
        /*1368*/ 	.word	0x00000006
        /*136c*/ 	.word	0x00000000
        /*1370*/ 	.short	0x010a
        /*1372*/ 	.byte	0x3f
	.zero		1


	//   ....[49]....
        /*1374*/ 	.word	0x00015b70
        /*1378*/ 	.word	0x00000009
        /*137c*/ 	.word	0x00000000
        /*1380*/ 	.short	0x010a
        /*1382*/ 	.byte	0x3f
	.zero		1


	//   ....[50]....
        /*1384*/ 	.word	0x00015c00
        /*1388*/ 	.word	0x00000006
        /*138c*/ 	.word	0x00000000
        /*1390*/ 	.short	0x010a
        /*1392*/ 	.byte	0x3f
	.zero		1


	//   ....[51]....
        /*1394*/ 	.word	0x00015c90
        /*1398*/ 	.word	0x00000009
        /*139c*/ 	.word	0x00000000
        /*13a0*/ 	.short	0x010a
        /*13a2*/ 	.byte	0x3f
	.zero		1


	//   ....[52]....
        /*13a4*/ 	.word	0x00015d20
        /*13a8*/ 	.word	0x00000006
        /*13ac*/ 	.word	0x00000000
        /*13b0*/ 	.short	0x010a
        /*13b2*/ 	.byte	0x3f
	.zero		1


	//   ....[53]....
        /*13b4*/ 	.word	0x00015db0
        /*13b8*/ 	.word	0x00000009
        /*13bc*/ 	.word	0x00000000
        /*13c0*/ 	.short	0x010a
        /*13c2*/ 	.byte	0x3f
	.zero		1


	//   ....[54]....
        /*13c4*/ 	.word	0x00015e40
        /*13c8*/ 	.word	0x00000006
        /*13cc*/ 	.word	0x00000000
        /*13d0*/ 	.short	0x010a
        /*13d2*/ 	.byte	0x3f
	.zero		1


	//   ....[55]....
        /*13d4*/ 	.word	0x00015ed0
        /*13d8*/ 	.word	0x00000009
        /*13dc*/ 	.word	0x00000000
        /*13e0*/ 	.short	0x010a
        /*13e2*/ 	.byte	0x3f
	.zero		1


	//   ....[56]....
        /*13e4*/ 	.word	0x00015f60
        /*13e8*/ 	.word	0x00000006
        /*13ec*/ 	.word	0x00000000
        /*13f0*/ 	.short	0x010a
        /*13f2*/ 	.byte	0x3f
	.zero		1


	//   ....[57]....
        /*13f4*/ 	.word	0x00015ff0
        /*13f8*/ 	.word	0x00000003
        /*13fc*/ 	.word	0x00000000
        /*1400*/ 	.short	0x010a
        /*1402*/ 	.byte	0x3f
	.zero		1


	//   ....[58]....
        /*1404*/ 	.word	0x00016050
        /*1408*/ 	.word	0x00000003
        /*140c*/ 	.word	0x00000000
        /*1410*/ 	.short	0x010a
        /*1412*/ 	.byte	0x3f
	.zero		1


	//   ....[59]....
        /*1414*/ 	.word	0x000160b0
        /*1418*/ 	.word	0x00000006
        /*141c*/ 	.word	0x00000000
        /*1420*/ 	.short	0x010a
        /*1422*/ 	.byte	0x3f
	.zero		1


	//   ....[60]....
        /*1424*/ 	.word	0x00016180
        /*1428*/ 	.word	0x0000000d
        /*142c*/ 	.word	0x00000080
        /*1430*/ 	.short	0x010a
        /*1432*/ 	.byte	0x3f
	.zero		1


	//   ....[61]....
        /*1434*/ 	.word	0x00016250
        /*1438*/ 	.word	0x00000007
        /*143c*/ 	.word	0x00000000
        /*1440*/ 	.short	0x010a
        /*1442*/ 	.byte	0x3f
	.zero		1


	//   ....[62]....
        /*1444*/ 	.word	0x000162a0
        /*1448*/ 	.word	0x00000009
        /*144c*/ 	.word	0x00000000
        /*1450*/ 	.short	0x010a
        /*1452*/ 	.byte	0x3f
	.zero		1


	//   ....[63]....
        /*1454*/ 	.word	0x000162f0
        /*1458*/ 	.word	0x00000006
        /*145c*/ 	.word	0x00000000
        /*1460*/ 	.short	0x010a
        /*1462*/ 	.byte	0x3f
	.zero		1


	//   ....[64]....
        /*1464*/ 	.word	0x00016340
        /*1468*/ 	.word	0x00000009
        /*146c*/ 	.word	0x00000000
        /*1470*/ 	.short	0x010a
        /*1472*/ 	.byte	0x3f
	.zero		1


	//   ....[65]....
        /*1474*/ 	.word	0x00016390
        /*1478*/ 	.word	0x00000006
        /*147c*/ 	.word	0x00000000
        /*1480*/ 	.short	0x010a
        /*1482*/ 	.byte	0x3f
	.zero		1


	//   ....[66]....
        /*1484*/ 	.word	0x000163e0
        /*1488*/ 	.word	0x00000009
        /*148c*/ 	.word	0x00000000
        /*1490*/ 	.short	0x010a
        /*1492*/ 	.byte	0x3f
	.zero		1


	//   ....[67]....
        /*1494*/ 	.word	0x00016430
        /*1498*/ 	.word	0x00000006
        /*149c*/ 	.word	0x00000000
        /*14a0*/ 	.short	0x010a
        /*14a2*/ 	.byte	0x3f
	.zero		1


	//   ....[68]....
        /*14a4*/ 	.word	0x00016480
        /*14a8*/ 	.word	0x00000009
        /*14ac*/ 	.word	0x00000000
        /*14b0*/ 	.short	0x010a
        /*14b2*/ 	.byte	0x3f
	.zero		1


	//   ....[69]....
        /*14b4*/ 	.word	0x000164d0
        /*14b8*/ 	.word	0x00000006
        /*14bc*/ 	.word	0x00000000
        /*14c0*/ 	.short	0x010a
        /*14c2*/ 	.byte	0x3f
	.zero		1


	//   ....[70]....
        /*14c4*/ 	.word	0x00016520
        /*14c8*/ 	.word	0x00000009
        /*14cc*/ 	.word	0x00000000
        /*14d0*/ 	.short	0x010a
        /*14d2*/ 	.byte	0x3f
	.zero		1


	//   ....[71]....
        /*14d4*/ 	.word	0x00016570
        /*14d8*/ 	.word	0x00000006
        /*14dc*/ 	.word	0x00000000
        /*14e0*/ 	.short	0x010a
        /*14e2*/ 	.byte	0x3f
	.zero		1


	//   ....[72]....
        /*14e4*/ 	.word	0x000165c0
        /*14e8*/ 	.word	0x00000009
        /*14ec*/ 	.word	0x00000000
        /*14f0*/ 	.short	0x010a
        /*14f2*/ 	.byte	0x3f
	.zero		1


	//   ....[73]....
        /*14f4*/ 	.word	0x00016610
        /*14f8*/ 	.word	0x00000006
        /*14fc*/ 	.word	0x00000000
        /*1500*/ 	.short	0x010a
        /*1502*/ 	.byte	0x3f
	.zero		1


	//   ....[74]....
        /*1504*/ 	.word	0x00016660
        /*1508*/ 	.word	0x00000009
        /*150c*/ 	.word	0x00000000
        /*1510*/ 	.short	0x010a
        /*1512*/ 	.byte	0x3f
	.zero		1


	//   ....[75]....
        /*1514*/ 	.word	0x000166b0
        /*1518*/ 	.word	0x00000006
        /*151c*/ 	.word	0x00000000
        /*1520*/ 	.short	0x010a
        /*1522*/ 	.byte	0x3f
	.zero		1


	//----- nvinfo : EIATTR_NUM_MBARRIERS
	.align		4
.L_37:
        /*1524*/ 	.byte	0x03, 0x38
        /*1526*/ 	.short	0x0022


	//----- nvinfo : EIATTR_EXIT_INSTR_OFFSETS
	.align		4
        /*1528*/ 	.byte	0x04, 0x1c
        /*152a*/ 	.short	(.L_39 - .L_38)


	//   ....[0]....
.L_38:
        /*152c*/ 	.word	0x000007e0


	//   ....[1]....
        /*1530*/ 	.word	0x000010b0


	//   ....[2]....
        /*1534*/ 	.word	0x000142a0


	//   ....[3]....
        /*1538*/ 	.word	0x000148e0


	//   ....[4]....
        /*153c*/ 	.word	0x00016040


	//----- nvinfo : EIATTR_MAX_THREADS
	.align		4
.L_39:
        /*1540*/ 	.byte	0x04, 0x05
        /*1542*/ 	.short	(.L_41 - .L_40)
.L_40:
        /*1544*/ 	.word	0x00000180
        /*1548*/ 	.word	0x00000001
        /*154c*/ 	.word	0x00000001


	//----- nvinfo : EIATTR_CRS_STACK_SIZE
	.align		4
.L_41:
        /*1550*/ 	.byte	0x04, 0x1e
        /*1552*/ 	.short	(.L_43 - .L_42)
.L_42:
        /*1554*/ 	.word	0x00000000


	//----- nvinfo : EIATTR_CBANK_PARAM_SIZE
	.align		4
.L_43:
        /*1558*/ 	.byte	0x03, 0x19
        /*155a*/ 	.short	0x0470


	//----- nvinfo : EIATTR_PARAM_CBANK
	.align		4
        /*155c*/ 	.byte	0x04, 0x0a
        /*155e*/ 	.short	(.L_45 - .L_44)
	.align		4
.L_44:
        /*1560*/ 	.word	index@(.nv.constant0._ZN7cutlass13device_kernelINS_4gemm6kernel13GemmUniversalIN4cute5tupleIJiiiiEEENS1_10collective13CollectiveMmaINS1_34MainloopSm90TmaGmmaWarpSpecializedILi16ENS5_IJNS4_1CILi1EEESB_SB_EEENS1_35KernelTmaWarpSpecializedCooperativeEEENS5_IJNSA_ILi192EEENSA_ILi256EEENSA_ILi16EEEEEENS_6half_tENS5_IJlSB_lEEESJ_SK_NS4_8TiledMMAINS4_8MMA_AtomIJNS4_4SM904GMMA26MMA_64x256x16_F32F16F16_SSILNSO_5MajorE0ELSQ_0ELNSO_7ScaleInE1ELSR_1EEEEEENS4_6LayoutINS5_IJNSA_ILi2EEESB_SB_EEENS5_IJSB_NSA_ILi0EEESX_EEEEENS5_IJNS4_10UnderscoreES10_S10_EEEEENS4_13SM90_TMA_LOADENS4_14ComposedLayoutINS4_7SwizzleILi1ELi4ELi3EEENS4_18smem_ptr_flag_bitsILi16EEENSU_INS5_IJNSA_ILi8EEESH_EEENS5_IJSH_SB_EEEEEEEvNS4_8identityES13_S1D_vS1E_EENS_8epilogue10collective6detail29Sm90TmaWarpSpecializedAdapterINS1H_15DefaultEpilogueISJ_SK_SK_NS1G_6thread17LinearCombinationISJ_Li1EffLNS1L_9ScaleType4KindE0ELNS_15FloatRoundStyleE2ESJ_EENS1_15EpilogueDefaultEEEEEvvEEEEvNT_6ParamsE)
        /*1564*/ 	.short	0x0210
        /*1566*/ 	.short	0x0470


	//----- nvinfo : EIATTR_SW_WAR
	.align		4
.L_45:
        /*1568*/ 	.byte	0x04, 0x36
        /*156a*/ 	.short	(.L_47 - .L_46)
.L_46:
        /*156c*/ 	.word	0x00000008
.L_47:


//--------------------- .nv.callgraph             --------------------------
	.section	.nv.callgraph,"",@"SHT_CUDA_CALLGRAPH"
	.align	4
	.sectionentsize	8
	.align		4
        /*0000*/ 	.word	0x00000000
	.align		4
        /*0004*/ 	.word	0xffffffff
	.align		4
        /*0008*/ 	.word	index@(_ZN7cutlass13device_kernelINS_4gemm6kernel13GemmUniversalIN4cute5tupleIJiiiiEEENS1_10collective13CollectiveMmaINS1_34MainloopSm90TmaGmmaWarpSpecializedILi16ENS5_IJNS4_1CILi1EEESB_SB_EEENS1_35KernelTmaWarpSpecializedCooperativeEEENS5_IJNSA_ILi192EEENSA_ILi256EEENSA_ILi16EEEEEENS_6half_tENS5_IJlSB_lEEESJ_SK_NS4_8TiledMMAINS4_8MMA_AtomIJNS4_4SM904GMMA26MMA_64x256x16_F32F16F16_SSILNSO_5MajorE0ELSQ_0ELNSO_7ScaleInE1ELSR_1EEEEEENS4_6LayoutINS5_IJNSA_ILi2EEESB_SB_EEENS5_IJSB_NSA_ILi0EEESX_EEEEENS5_IJNS4_10UnderscoreES10_S10_EEEEENS4_13SM90_TMA_LOADENS4_14ComposedLayoutINS4_7SwizzleILi1ELi4ELi3EEENS4_18smem_ptr_flag_bitsILi16EEENSU_INS5_IJNSA_ILi8EEESH_EEENS5_IJSH_SB_EEEEEEEvNS4_8identityES13_S1D_vS1E_EENS_8epilogue10collective6detail29Sm90TmaWarpSpecializedAdapterINS1H_15DefaultEpilogueISJ_SK_SK_NS1G_6thread17LinearCombinationISJ_Li1EffLNS1L_9ScaleType4KindE0ELNS_15FloatRoundStyleE2ESJ_EENS1_15EpilogueDefaultEEEEEvvEEEEvNT_6ParamsE)
	.align		4
        /*000c*/ 	.word	index@(__assertfail)
	.align		4
        /*0010*/ 	.word	0x00000000
	.align		4
        /*0014*/ 	.word	0xfffffffe
	.align		4
        /*0018*/ 	.word	0x00000000
	.align		4
        /*001c*/ 	.word	0xfffffffd
	.align		4
        /*0020*/ 	.word	0x00000000
	.align		4
        /*0024*/ 	.word	0xfffffffc


//--------------------- .nv.constant4             --------------------------
	.section	.nv.constant4,"a",@progbits
	.align	8
	.align		8
.nv.constant4:
        /*0000*/ 	.dword	__assertfail
	.align		8
        /*0008*/ 	.dword	__unnamed_1
	.align		8
        /*0010*/ 	.dword	_ZN40_INTERNAL_b3e566ba_4_k_cu_69b2f37f_172284cuda3std3__45__cpo5beginE
	.align		8
        /*0018*/ 	.dword	_ZN40_INTERNAL_b3e566ba_4_k_cu_69b2f37f_172284cuda3std3__45__cpo3endE
	.align		8
        /*0020*/ 	.dword	_ZN40_INTERNAL_b3e566ba_4_k_cu_69b2f37f_172284cuda3std3__45__cpo6cbeginE
	.align		8
        /*0028*/ 	.dword	_ZN40_INTERNAL_b3e566ba_4_k_cu_69b2f37f_172284cuda3std3__45__cpo4cendE
	.align		8
        /*0030*/ 	.dword	_ZN40_INTERNAL_b3e566ba_4_k_cu_69b2f37f_172284cuda3std3__442_GLOBAL__N__b3e566ba_4_k_cu_69b2f37f_172286ignoreE
	.align		8
        /*0038*/ 	.dword	_ZN40_INTERNAL_b3e566ba_4_k_cu_69b2f37f_172284cuda3std3__419piecewise_constructE
	.align		8
        /*0040*/ 	.dword	_ZN40_INTERNAL_b3e566ba_4_k_cu_69b2f37f_172284cuda3std3__48in_placeE
	.align		8
        /*0048*/ 	.dword	_ZN40_INTERNAL_b3e566ba_4_k_cu_69b2f37f_172284cuda3std6ranges3__45__cpo4swapE
	.align		8
        /*0050*/ 	.dword	_ZN40_INTERNAL_b3e566ba_4_k_cu_69b2f37f_172284cuda3std6ranges3__45__cpo9iter_moveE
	.align		8
        /*0058*/ 	.dword	_ZN40_INTERNAL_b3e566ba_4_k_cu_69b2f37f_172284cute7productE
	.align		8
        /*0060*/ 	.dword	_ZN40_INTERNAL_b3e566ba_4_k_cu_69b2f37f_172284cute1_E
	.align		8
        /*0068*/ 	.dword	$str$22
	.align		8
        /*0070*/ 	.dword	$str$23


//--------------------- .text._ZN7cutlass13device_kernelINS_4gemm6kernel13GemmUniversalIN4cute5tupleIJiiiiEEENS1_10collective13CollectiveMmaINS1_34MainloopSm90TmaGmmaWarpSpecializedILi16ENS5_IJNS4_1CILi1EEESB_SB_EEENS1_35KernelTmaWarpSpecializedCooperativeEEENS5_IJNSA_ILi192EEENSA_ILi256EEENSA_ILi16EEEEEENS_6half_tENS5_IJlSB_lEEESJ_SK_NS4_8TiledMMAINS4_8MMA_AtomIJNS4_4SM904GMMA26MMA_64x256x16_F32F16F16_SSILNSO_5MajorE0ELSQ_0ELNSO_7ScaleInE1ELSR_1EEEEEENS4_6LayoutINS5_IJNSA_ILi2EEESB_SB_EEENS5_IJSB_NSA_ILi0EEESX_EEEEENS5_IJNS4_10UnderscoreES10_S10_EEEEENS4_13SM90_TMA_LOADENS4_14ComposedLayoutINS4_7SwizzleILi1ELi4ELi3EEENS4_18smem_ptr_flag_bitsILi16EEENSU_INS5_IJNSA_ILi8EEESH_EEENS5_IJSH_SB_EEEEEEEvNS4_8identityES13_S1D_vS1E_EENS_8epilogue10collective6detail29Sm90TmaWarpSpecializedAdapterINS1H_15DefaultEpilogueISJ_SK_SK_NS1G_6thread17LinearCombinationISJ_Li1EffLNS1L_9ScaleType4KindE0ELNS_15FloatRoundStyleE2ESJ_EENS1_15EpilogueDefaultEEEEEvvEEEEvNT_6ParamsE --------------------------
	.section	.text._ZN7cutlass13device_kernelINS_4gemm6kernel13GemmUniversalIN4cute5tupleIJiiiiEEENS1_10collective13CollectiveMmaINS1_34MainloopSm90TmaGmmaWarpSpecializedILi16ENS5_IJNS4_1CILi1EEESB_SB_EEENS1_35KernelTmaWarpSpecializedCooperativeEEENS5_IJNSA_ILi192EEENSA_ILi256EEENSA_ILi16EEEEEENS_6half_tENS5_IJlSB_lEEESJ_SK_NS4_8TiledMMAINS4_8MMA_AtomIJNS4_4SM904GMMA26MMA_64x256x16_F32F16F16_SSILNSO_5MajorE0ELSQ_0ELNSO_7ScaleInE1ELSR_1EEEEEENS4_6LayoutINS5_IJNSA_ILi2EEESB_SB_EEENS5_IJSB_NSA_ILi0EEESX_EEEEENS5_IJNS4_10UnderscoreES10_S10_EEEEENS4_13SM90_TMA_LOADENS4_14ComposedLayoutINS4_7SwizzleILi1ELi4ELi3EEENS4_18smem_ptr_flag_bitsILi16EEENSU_INS5_IJNSA_ILi8EEESH_EEENS5_IJSH_SB_EEEEEEEvNS4_8identityES13_S1D_vS1E_EENS_8epilogue10collective6detail29Sm90TmaWarpSpecializedAdapterINS1H_15DefaultEpilogueISJ_SK_SK_NS1G_6thread17LinearCombinationISJ_Li1EffLNS1L_9ScaleType4KindE0ELNS_15FloatRoundStyleE2ESJ_EENS1_15EpilogueDefaultEEEEEvvEEEEvNT_6ParamsE,"ax",@progbits
	.align	128
.text._ZN7cutlass13device_kernelINS_4gemm6kernel13GemmUniversalIN4cute5tupleIJiiiiEEENS1_10collective13CollectiveMmaINS1_34MainloopSm90TmaGmmaWarpSpecializedILi16ENS5_IJNS4_1CILi1EEESB_SB_EEENS1_35KernelTmaWarpSpecializedCooperativeEEENS5_IJNSA_ILi192EEENSA_ILi256EEENSA_ILi16EEEEEENS_6half_tENS5_IJlSB_lEEESJ_SK_NS4_8TiledMMAINS4_8MMA_AtomIJNS4_4SM904GMMA26MMA_64x256x16_F32F16F16_SSILNSO_5MajorE0ELSQ_0ELNSO_7ScaleInE1ELSR_1EEEEEENS4_6LayoutINS5_IJNSA_ILi2EEESB_SB_EEENS5_IJSB_NSA_ILi0EEESX_EEEEENS5_IJNS4_10UnderscoreES10_S10_EEEEENS4_13SM90_TMA_LOADENS4_14ComposedLayoutINS4_7SwizzleILi1ELi4ELi3EEENS4_18smem_ptr_flag_bitsILi16EEENSU_INS5_IJNSA_ILi8EEESH_EEENS5_IJSH_SB_EEEEEEEvNS4_8identityES13_S1D_vS1E_EENS_8epilogue10collective6detail29Sm90TmaWarpSpecializedAdapterINS1H_15DefaultEpilogueISJ_SK_SK_NS1G_6thread17LinearCombinationISJ_Li1EffLNS1L_9ScaleType4KindE0ELNS_15FloatRoundStyleE2ESJ_EENS1_15EpilogueDefaultEEEEEvvEEEEvNT_6ParamsE:
        .type           _ZN7cutlass13device_kernelINS_4gemm6kernel13GemmUniversalIN4cute5tupleIJiiiiEEENS1_10collective13CollectiveMmaINS1_34MainloopSm90TmaGmmaWarpSpecializedILi16ENS5_IJNS4_1CILi1EEESB_SB_EEENS1_35KernelTmaWarpSpecializedCooperativeEEENS5_IJNSA_ILi192EEENSA_ILi256EEENSA_ILi16EEEEEENS_6half_tENS5_IJlSB_lEEESJ_SK_NS4_8TiledMMAINS4_8MMA_AtomIJNS4_4SM904GMMA26MMA_64x256x16_F32F16F16_SSILNSO_5MajorE0ELSQ_0ELNSO_7ScaleInE1ELSR_1EEEEEENS4_6LayoutINS5_IJNSA_ILi2EEESB_SB_EEENS5_IJSB_NSA_ILi0EEESX_EEEEENS5_IJNS4_10UnderscoreES10_S10_EEEEENS4_13SM90_TMA_LOADENS4_14ComposedLayoutINS4_7SwizzleILi1ELi4ELi3EEENS4_18smem_ptr_flag_bitsILi16EEENSU_INS5_IJNSA_ILi8EEESH_EEENS5_IJSH_SB_EEEEEEEvNS4_8identityES13_S1D_vS1E_EENS_8epilogue10collective6detail29Sm90TmaWarpSpecializedAdapterINS1H_15DefaultEpilogueISJ_SK_SK_NS1G_6thread17LinearCombinationISJ_Li1EffLNS1L_9ScaleType4KindE0ELNS_15FloatRoundStyleE2ESJ_EENS1_15EpilogueDefaultEEEEEvvEEEEvNT_6ParamsE,@function
        .size           _ZN7cutlass13device_kernelINS_4gemm6kernel13GemmUniversalIN4cute5tupleIJiiiiEEENS1_10collective13CollectiveMmaINS1_34MainloopSm90TmaGmmaWarpSpecializedILi16ENS5_IJNS4_1CILi1EEESB_SB_EEENS1_35KernelTmaWarpSpecializedCooperativeEEENS5_IJNSA_ILi192EEENSA_ILi256EEENSA_ILi16EEEEEENS_6half_tENS5_IJlSB_lEEESJ_SK_NS4_8TiledMMAINS4_8MMA_AtomIJNS4_4SM904GMMA26MMA_64x256x16_F32F16F16_SSILNSO_5MajorE0ELSQ_0ELNSO_7ScaleInE1ELSR_1EEEEEENS4_6LayoutINS5_IJNSA_ILi2EEESB_SB_EEENS5_IJSB_NSA_ILi0EEESX_EEEEENS5_IJNS4_10UnderscoreES10_S10_EEEEENS4_13SM90_TMA_LOADENS4_14ComposedLayoutINS4_7SwizzleILi1ELi4ELi3EEENS4_18smem_ptr_flag_bitsILi16EEENSU_INS5_IJNSA_ILi8EEESH_EEENS5_IJSH_SB_EEEEEEEvNS4_8identityES13_S1D_vS1E_EENS_8epilogue10collective6detail29Sm90TmaWarpSpecializedAdapterINS1H_15DefaultEpilogueISJ_SK_SK_NS1G_6thread17LinearCombinationISJ_Li1EffLNS1L_9ScaleType4KindE0ELNS_15FloatRoundStyleE2ESJ_EENS1_15EpilogueDefaultEEEEEvvEEEEvNT_6ParamsE,(.L_x_601 - _ZN7cutlass13device_kernelINS_4gemm6kernel13GemmUniversalIN4cute5tupleIJiiiiEEENS1_10collective13CollectiveMmaINS1_34MainloopSm90TmaGmmaWarpSpecializedILi16ENS5_IJNS4_1CILi1EEESB_SB_EEENS1_35KernelTmaWarpSpecializedCooperativeEEENS5_IJNSA_ILi192EEENSA_ILi256EEENSA_ILi16EEEEEENS_6half_tENS5_IJlSB_lEEESJ_SK_NS4_8TiledMMAINS4_8MMA_AtomIJNS4_4SM904GMMA26MMA_64x256x16_F32F16F16_SSILNSO_5MajorE0ELSQ_0ELNSO_7ScaleInE1ELSR_1EEEEEENS4_6LayoutINS5_IJNSA_ILi2EEESB_SB_EEENS5_IJSB_NSA_ILi0EEESX_EEEEENS5_IJNS4_10UnderscoreES10_S10_EEEEENS4_13SM90_TMA_LOADENS4_14ComposedLayoutINS4_7SwizzleILi1ELi4ELi3EEENS4_18smem_ptr_flag_bitsILi16EEENSU_INS5_IJNSA_ILi8EEESH_EEENS5_IJSH_SB_EEEEEEEvNS4_8identityES13_S1D_vS1E_EENS_8epilogue10collective6detail29Sm90TmaWarpSpecializedAdapterINS1H_15DefaultEpilogueISJ_SK_SK_NS1G_6thread17LinearCombinationISJ_Li1EffLNS1L_9ScaleType4KindE0ELNS_15FloatRoundStyleE2ESJ_EENS1_15EpilogueDefaultEEEEEvvEEEEvNT_6ParamsE)
        .other          _ZN7cutlass13device_kernelINS_4gemm6kernel13GemmUniversalIN4cute5tupleIJiiiiEEENS1_10collective13CollectiveMmaINS1_34MainloopSm90TmaGmmaWarpSpecializedILi16ENS5_IJNS4_1CILi1EEESB_SB_EEENS1_35KernelTmaWarpSpecializedCooperativeEEENS5_IJNSA_ILi192EEENSA_ILi256EEENSA_ILi16EEEEEENS_6half_tENS5_IJlSB_lEEESJ_SK_NS4_8TiledMMAINS4_8MMA_AtomIJNS4_4SM904GMMA26MMA_64x256x16_F32F16F16_SSILNSO_5MajorE0ELSQ_0ELNSO_7ScaleInE1ELSR_1EEEEEENS4_6LayoutINS5_IJNSA_ILi2EEESB_SB_EEENS5_IJSB_NSA_ILi0EEESX_EEEEENS5_IJNS4_10UnderscoreES10_S10_EEEEENS4_13SM90_TMA_LOADENS4_14ComposedLayoutINS4_7SwizzleILi1ELi4ELi3EEENS4_18smem_ptr_flag_bitsILi16EEENSU_INS5_IJNSA_ILi8EEESH_EEENS5_IJSH_SB_EEEEEEEvNS4_8identityES13_S1D_vS1E_EENS_8epilogue10collective6detail29Sm90TmaWarpSpecializedAdapterINS1H_15DefaultEpilogueISJ_SK_SK_NS1G_6thread17LinearCombinationISJ_Li1EffLNS1L_9ScaleType4KindE0ELNS_15FloatRoundStyleE2ESJ_EENS1_15EpilogueDefaultEEEEEvvEEEEvNT_6ParamsE,@"STO_CUDA_ENTRY STV_DEFAULT"
_ZN7cutlass13device_kernelINS_4gemm6kernel13GemmUniversalIN4cute5tupleIJiiiiEEENS1_10collective13CollectiveMmaINS1_34MainloopSm90TmaGmmaWarpSpecializedILi16ENS5_IJNS4_1CILi1EEESB_SB_EEENS1_35KernelTmaWarpSpecializedCooperativeEEENS5_IJNSA_ILi192EEENSA_ILi256EEENSA_ILi16EEEEEENS_6half_tENS5_IJlSB_lEEESJ_SK_NS4_8TiledMMAINS4_8MMA_AtomIJNS4_4SM904GMMA26MMA_64x256x16_F32F16F16_SSILNSO_5MajorE0ELSQ_0ELNSO_7ScaleInE1ELSR_1EEEEEENS4_6LayoutINS5_IJNSA_ILi2EEESB_SB_EEENS5_IJSB_NSA_ILi0EEESX_EEEEENS5_IJNS4_10UnderscoreES10_S10_EEEEENS4_13SM90_TMA_LOADENS4_14ComposedLayoutINS4_7SwizzleILi1ELi4ELi3EEENS4_18smem_ptr_flag_bitsILi16EEENSU_INS5_IJNSA_ILi8EEESH_EEENS5_IJSH_SB_EEEEEEEvNS4_8identityES13_S1D_vS1E_EENS_8epilogue10collective6detail29Sm90TmaWarpSpecializedAdapterINS1H_15DefaultEpilogueISJ_SK_SK_NS1G_6thread17LinearCombinationISJ_Li1EffLNS1L_9ScaleType4KindE0ELNS_15FloatRoundStyleE2ESJ_EENS1_15EpilogueDefaultEEEEEvvEEEEvNT_6ParamsE:
[----:B------:R-:W0:Y:S02]  /*0000*/  LDC R1, c[0x0][0x28] ;  /* 0x00000a00ff017b82 */ /* 0x000e240000000800 */
[----:B0-----:R-:W-:Y:S01]  /*0010*/  VIADD R1, R1, 0xfffffd20 ;  /* 0xfffffd2001017836 */ /* 0x001fe20000000000 */
[----:B------:R-:W0:Y:S01]  /*0020*/  S2R R2, SR_TID.X ;  /* 0x0000000000027919 */ /* 0x000e220000002100 */
[----:B------:R-:W-:Y:S01]  /*0030*/  ELECT P0, URZ, PT ;  /* 0x00000000003f782f */ /* 0x000fe20003800000 */
[----:B------:R-:W-:Y:S01]  /*0040*/  BSSY B0, `(.L_x_0) ;  /* 0x0000015000007945 */ /* 0x000fe20003800000 */
[--C-:B0-----:R-:W-:Y:S02]  /*0050*/  SHF.R.U32.HI R0, RZ, 0x5, R2.reuse ;  /* 0x00000005ff007819 */ /* 0x101fe40000011602 */
[----:B------:R-:W-:-:S03]  /*0060*/  SHF.R.U32.HI R163, RZ, 0x7, R2 ;  /* 0x00000007ffa37819 */ /* 0x000fc60000011602 */
[----:B------:R-:W0:Y:S04]  /*0070*/  SHFL.IDX PT, R3, R0, RZ, 0x1f ;  /* 0x00001fff00037589 */ /* 0x000e2800000e0000 */
[----:B------:R-:W1:Y:S01]  /*0080*/  SHFL.IDX PT, R2, R163, RZ, 0x1f ;  /* 0x00001fffa3027589 */ /* 0x000e6200000e0000 */
[----:B0-----:R-:W-:Y:S02]  /*0090*/  R2UR UR4, R3 ;  /* 0x00000000030472ca */ /* 0x001fe400000e0000 */
[----:B-1----:R-:W-:-:S11]  /*00a0*/  R2UR UR6, R2 ;  /* 0x00000000020672ca */ /* 0x002fd600000e0000 */
[----:B------:R-:W-:Y:S02]  /*00b0*/  USHF.R.S32.HI UR5, URZ, 0x1f, UR4 ;  /* 0x0000001f3f057899 */ /* 0x000fe40008011404 */
[----:B------:R-:W-:Y:S02]  /*00c0*/  ISETP.NE.OR P0, PT, RZ, UR4, !P0 ;  /* 0x00000004ff007c0c */ /* 0x000fe4000c705670 */
[----:B------:R-:W-:-:S04]  /*00d0*/  ULEA.HI UR5, UR5, UR4, URZ, 0x2 ;  /* 0x0000000405057291 */ /* 0x000fc8000f8f103f */
[----:B------:R-:W-:-:S04]  /*00e0*/  ULOP3.LUT UR5, UR5, 0xfffffffc, URZ, 0xc0, !UPT ;  /* 0xfffffffc05057892 */ /* 0x000fc8000f8ec03f */
[----:B------:R-:W-:-:S03]  /*00f0*/  UIADD3 UR8, UR4, -UR5, URZ ;  /* 0x8000000504087290 */ /* 0x000fc6000fffe03f */
[----:B------:R-:W-:Y:S09]  /*0100*/  @P0 BRA `(.L_x_1) ;  /* 0x0000000000200947 */ /* 0x000ff20003800000 */
[----:B------:R-:W-:Y:S02]  /*0110*/  ULDC.64 UR4, c[0x0][0x198] ;  /* 0x0000660000047ab9 */ /* 0x000fe40000000a00 */
[----:B------:R-:W-:Y:S02]  /*0120*/  UIADD3 UR10, UP0, UR4, 0xf0, URZ ;  /* 0x000000f0040a7890 */ /* 0x000fe4000ff1e03f */
[----:B------:R-:W-:Y:S02]  /*0130*/  UIADD3 UR4, UP1, UR4, 0x1f0, URZ ;  /* 0x000001f004047890 */ /* 0x000fe4000ff3e03f */
[----:B------:R-:W-:Y:S02]  /*0140*/  UIADD3.X UR11, URZ, UR5, URZ, UP0, !UPT ;  /* 0x000000053f0b7290 */ /* 0x000fe400087fe43f */
[----:B------:R-:W-:-:S07]  /*0150*/  UIADD3.X UR5, URZ, UR5, URZ, UP1, !UPT ;  /* 0x000000053f057290 */ /* 0x000fce0008ffe43f */
[----:B------:R0:W-:Y:S02]  /*0160*/  UTMACCTL.PF [UR10] ;  /* 0x000000000a0079b9 */ /* 0x0001e40008040000 */
[----:B------:R0:W-:Y:S02]  /*0170*/  UTMACCTL.PF [UR4] ;  /* 0x00000000040079b9 */ /* 0x0001e40008040000 */
[----:B0-----:R-:W-:Y:S01]  /*0180*/  NOP ;  /* 0x0000000000007918 */ /* 0x001fe20000000000 */
.L_x_1:
[----:B------:R-:W-:Y:S05]  /*0190*/  BSYNC B0 ;  /* 0x0000000000007941 */ /* 0x000fea0003800000 */
.L_x_0:
[----:B------:R-:W0:Y:S01]  /*01a0*/  SHFL.IDX PT, R2, R0, RZ, 0x1f ;  /* 0x00001fff00027589 */ /* 0x000e2200000e0000 */
[----:B------:R-:W-:Y:S01]  /*01b0*/  UISETP.NE.AND UP0, UPT, UR8, 0x3, UPT ;  /* 0x000000030800788c */ /* 0x000fe2000bf05270 */
[----:B------:R-:W-:Y:S01]  /*01c0*/  ISETP.NE.AND P1, PT, RZ, UR6, PT ;  /* 0x00000006ff007c0c */ /* 0x000fe2000bf25270 */
[----:B------:R-:W-:Y:S02]  /*01d0*/  UIADD3 UR10, UR6, -0x1, URZ ;  /* 0xffffffff060a7890 */ /* 0x000fe4000fffe03f */
[----:B------:R-:W-:Y:S02]  /*01e0*/  UISETP.EQ.OR UP0, UPT, UR8, URZ, !UP0 ;  /* 0x0000003f0800728c */ /* 0x000fe4000c702670 */
[----:B------:R-:W-:Y:S02]  /*01f0*/  UISETP.GE.U32.AND UP1, UPT, UR10, 0x2, UPT ;  /* 0x000000020a00788c */ /* 0x000fe4000bf26070 */
[----:B------:R-:W-:-:S04]  /*0200*/  UISETP.EQ.AND UP0, UPT, UR6, URZ, UP0 ;  /* 0x0000003f0600728c */ /* 0x000fc80008702270 */
[----:B------:R-:W-:-:S04]  /*0210*/  USEL UR40, URZ, 0x1, !UP0 ;  /* 0x000000013f287887 */ /* 0x000fc8000c000000 */
[----:B------:R-:W-:Y:S01]  /*0220*/  USEL UR40, UR40, 0x2, UP1 ;  /* 0x0000000228287887 */ /* 0x000fe20008800000 */
[----:B0-----:R-:W-:-:S13]  /*0230*/  ISETP.NE.AND P0, PT, R2, RZ, PT ;  /* 0x000000ff0200720c */ /* 0x001fda0003f05270 */
[----:B------:R-:W-:Y:S05]  /*0240*/  @P0 BRA `(.L_x_2) ;  /* 0x0000000000c40947 */ /* 0x000fea0003800000 */
[----:B------:R-:W-:Y:S01]  /*0250*/  ELECT P0, URZ, PT ;  /* 0x00000000003f782f */ /* 0x000fe20003800000 */
[----:B------:R-:W-:-:S12]  /*0260*/  BSSY B0, `(.L_x_2) ;  /* 0x000002f000007945 */ /* 0x000fd80003800000 */
[----:B------:R-:W-:Y:S05]  /*0270*/  @!P0 BRA `(.L_x_3) ;  /* 0x0000000000b48947 */ /* 0x000fea0003800000 */
[----:B------:R-:W0:Y:S01]  /*0280*/  S2UR UR9, SR_CgaCtaId ;  /* 0x00000000000979c3 */ /* 0x000e220000008800 */
[----:B------:R-:W-:Y:S01]  /*0290*/  UMOV UR4, 0x400 ;  /* 0x0000040000047882 */ /* 0x000fe20000000000 */
[----:B------:R-:W-:Y:S01]  /*02a0*/  UMOV UR5, 0x1 ;  /* 0x0000000100057882 */ /* 0x000fe20000000000 */
[----:B------:R-:W-:Y:S02]  /*02b0*/  UMOV UR6, 0x100 ;  /* 0x0000010000067882 */ /* 0x000fe40000000000 */
[----:B------:R-:W-:-:S04]  /*02c0*/  UIADD3 UR6, -UR6, 0x100000, URZ ;  /* 0x0010000006067890 */ /* 0x000fc8000fffe13f */
[----:B------:R-:W-:Y:S02]  /*02d0*/  USHF.L.U32 UR7, UR6, 0xb, URZ ;  /* 0x0000000b06077899 */ /* 0x000fe4000800063f */
[----:B------:R-:W-:Y:S02]  /*02e0*/  USHF.L.U32 UR6, UR6, 0x1, URZ ;  /* 0x0000000106067899 */ /* 0x000fe4000800063f */
[----:B0-----:R-:W-:Y:S02]  /*02f0*/  ULEA UR9, UR9, UR4, 0x18 ;  /* 0x0000000409097291 */ /* 0x001fe4000f8ec03f */
[----:B------:R-:W-:-:S04]  /*0300*/  UIADD3 UR4, -UR5, 0x100000, URZ ;  /* 0x0010000005047890 */ /* 0x000fc8000fffe13f */
[----:B------:R-:W-:Y:S02]  /*0310*/  USHF.L.U32 UR5, UR4, 0xb, URZ ;  /* 0x0000000b04057899 */ /* 0x000fe4000800063f */
[----:B------:R-:W-:Y:S01]  /*0320*/  USHF.L.U32 UR4, UR4, 0x1, URZ ;  /* 0x0000000104047899 */ /* 0x000fe2000800063f */
[----:B------:R-:W0:Y:S11]  /*0330*/  FENCE.VIEW.ASYNC.S ;  /* 0x00000000000073c6 */ /* 0x000e360000000000 */
[----:B0-----:R0:W1:Y:S01]  /*0340*/  SYNCS.EXCH.64 URZ, [UR9], UR4 ;  /* 0x00000004093f75b2 */ /* 0x0010620008000100 */
[----:B------:R0:W2:Y:S01]  /*0350*/  SYNCS.EXCH.64 URZ, [UR9+0x80], UR6 ;  /* 0x00008006093f75b2 */ /* 0x0000a20008000100 */
[----:B------:R0:W3:Y:S01]  /*0360*/  SYNCS.EXCH.64 URZ, [UR9+0x8], UR4 ;  /* 0x00000804093f75b2 */ /* 0x0000e20008000100 */
[----:B------:R0:W4:Y:S01]  /*0370*/  SYNCS.EXCH.64 URZ, [UR9+0x88], UR6 ;  /* 0x00008806093f75b2 */ /* 0x0001220008000100 */
[----:B------:R0:W0:Y:S01]  /*0380*/  SYNCS.EXCH.64 URZ, [UR9+0x10], UR4 ;  /* 0x00001004093f75b2 */ /* 0x0000220008000100 */
        /* <DEDUP_REMOVED lines=27> */
[----:B-1234-:R-:W-:Y:S01]  /*0540*/  NOP ;  /* 0x0000000000007918 */ /* 0x01efe20000000000 */
.L_x_3:
[----:B0-----:R-:W-:Y:S05]  /*0550*/  BSYNC B0 ;  /* 0x0000000000007941 */ /* 0x001fea0003800000 */
.L_x_2:
[----:B------:R-:W0:Y:S01]  /*0560*/  SHFL.IDX PT, R0, R0, RZ, 0x1f ;  /* 0x00001fff00007589 */ /* 0x000e2200000e0000 */
[----:B------:R-:W1:Y:S01]  /*0570*/  LDC R2, c[0x0][0x65c] ;  /* 0x00019700ff027b82 */ /* 0x000e620000000800 */
[----:B------:R-:W-:Y:S01]  /*0580*/  ELECT P0, URZ, PT ;  /* 0x00000000003f782f */ /* 0x000fe20003800000 */
[----:B------:R-:W-:Y:S01]  /*0590*/  IMAD.MOV.U32 R3, RZ, RZ, RZ ;  /* 0x000000ffff037224 */ /* 0x000fe200078e00ff */
[----:B------:R-:W-:Y:S01]  /*05a0*/  UMOV UR4, 0x20 ;  /* 0x0000002000047882 */ /* 0x000fe20000000000 */
[----:B------:R-:W-:Y:S01]  /*05b0*/  NOP ;  /* 0x0000000000007918 */ /* 0x000fe20000000000 */
[----:B------:R-:W-:Y:S01]  /*05c0*/  NOP ;  /* 0x0000000000007918 */ /* 0x000fe20000000000 */
[----:B0-----:R-:W-:Y:S02]  /*05d0*/  ISETP.NE.OR P0, PT, R0, RZ, !P0 ;  /* 0x000000ff0000720c */ /* 0x001fe40004705670 */
[----:B-1----:R-:W-:Y:S01]  /*05e0*/  ISETP.NE.AND P2, PT, R2, 0x1, PT ;  /* 0x000000010200780c */ /* 0x002fe20003f45270 */
[----:B------:R-:W0:Y:S01]  /*05f0*/  S2R R0, SR_CTAID.Y ;  /* 0x0000000000007919 */ /* 0x000e220000002600 */
[----:B------:R-:W1:Y:S09]  /*0600*/  S2R R2, SR_CTAID.X ;  /* 0x0000000000027919 */ /* 0x000e720000002500 */
[----:B------:R-:W-:Y:S01]  /*0610*/  VOTEU.ALL UP0, P0 ;  /* 0x00000000003f7886 */ /* 0x000fe20000000000 */
[----:B------:R-:W-:Y:S01]  /*0620*/  VOTEU.ALL UP1, P0 ;  /* 0x00000000003f7886 */ /* 0x000fe20000020000 */
[----:B------:R-:W1:Y:S01]  /*0630*/  @P2 LDC R7, c[0x0][0x10] ;  /* 0x00000400ff072b82 */ /* 0x000e620000000800 */
[----:B------:R-:W-:-:S02]  /*0640*/  @P2 IMAD.MOV.U32 R5, RZ, RZ, RZ ;  /* 0x000000ffff052224 */ /* 0x000fc400078e00ff */
[----:B------:R-:W-:Y:S01]  /*0650*/  @!UP0 UMOV UR6, 0x400 ;  /* 0x0000040000068882 */ /* 0x000fe20000000000 */
[----:B------:R-:W-:-:S04]  /*0660*/  @!UP0 UIADD3 UR4, -UR4, 0x100000, URZ ;  /* 0x0010000004048890 */ /* 0x000fc8000fffe13f */
[----:B------:R-:W-:Y:S02]  /*0670*/  @!UP0 USHF.L.U32 UR5, UR4, 0xb, URZ ;  /* 0x0000000b04058899 */ /* 0x000fe4000800063f */
[----:B------:R-:W-:Y:S01]  /*0680*/  @!UP0 USHF.L.U32 UR4, UR4, 0x1, URZ ;  /* 0x0000000104048899 */ /* 0x000fe2000800063f */
[----:B------:R-:W-:Y:S01]  /*0690*/  @P2 IMAD.MOV.U32 R17, RZ, RZ, RZ ;  /* 0x000000ffff112224 */ /* 0x000fe200078e00ff */
[----:B------:R-:W2:Y:S08]  /*06a0*/  @!P2 LDC R9, c[0x0][0xc] ;  /* 0x00000300ff09ab82 */ /* 0x000eb00000000800 */
[----:B------:R-:W3:Y:S01]  /*06b0*/  @!UP0 S2UR UR7, SR_CgaCtaId ;  /* 0x00000000000789c3 */ /* 0x000ee20000008800 */
[----:B0-----:R-:W-:-:S04]  /*06c0*/  @P2 IMAD.MOV.U32 R4, RZ, RZ, R0 ;  /* 0x000000ffff042224 */ /* 0x001fc800078e0000 */
[----:B-1----:R-:W-:-:S04]  /*06d0*/  @P2 IMAD.WIDE.U32 R6, R2, R7, R4 ;  /* 0x0000000702062225 */ /* 0x002fc800078e0004 */
[----:B------:R-:W-:Y:S02]  /*06e0*/  @P2 IMAD.MOV.U32 R16, RZ, RZ, R6 ;  /* 0x000000ffff102224 */ /* 0x000fe400078e0006 */
[----:B------:R-:W-:Y:S02]  /*06f0*/  @P2 IMAD.IADD R17, R7, 0x1, R17 ;  /* 0x0000000107112824 */ /* 0x000fe400078e0211 */
[----:B--2---:R-:W-:-:S04]  /*0700*/  @!P2 IMAD.WIDE.U32 R4, R9, R0, R2 ;  /* 0x000000000904a225 */ /* 0x004fc800078e0002 */
[----:B------:R-:W-:Y:S02]  /*0710*/  @!P2 IMAD.MOV.U32 R16, RZ, RZ, R4 ;  /* 0x000000ffff10a224 */ /* 0x000fe400078e0004 */
[----:B------:R-:W-:Y:S01]  /*0720*/  @!P2 IMAD.MOV.U32 R17, RZ, RZ, R5 ;  /* 0x000000ffff11a224 */ /* 0x000fe200078e0005 */
[----:B---3--:R-:W-:Y:S02]  /*0730*/  @!UP0 ULEA UR6, UR7, UR6, 0x18 ;  /* 0x0000000607068291 */ /* 0x008fe4000f8ec03f */
[----:B------:R0:W-:Y:S01]  /*0740*/  STL [R1+0x200], R16 ;  /* 0x0002001001007387 */ /* 0x0001e20000100800 */
[----:B------:R-:W-:-:S03]  /*0750*/  VOTEU.ALL UP0, P0 ;  /* 0x00000000003f7886 */ /* 0x000fc60000000000 */
[----:B------:R-:W1:Y:S06]  /*0760*/  FENCE.VIEW.ASYNC.S ;  /* 0x00000000000073c6 */ /* 0x000e6c0000000000 */
[----:B-1----:R0:W1:Y:S01]  /*0770*/  @!UP0 SYNCS.EXCH.64 URZ, [UR6+0x110], UR4 ;  /* 0x00011004063f85b2 */ /* 0x0020620008000100 */
[----:B------:R0:W1:Y:S01]  /*0780*/  @!UP1 SYNCS.EXCH.64 URZ, [UR6+0x118], UR4 ;  /* 0x00011804063f95b2 */ /* 0x0000620008000100 */
[----:B------:R-:W-:Y:S01]  /*0790*/  NOP ;  /* 0x0000000000007918 */ /* 0x000fe20000000000 */
[----:B-1----:R-:W-:Y:S06]  /*07a0*/  BAR.SYNC.DEFER_BLOCKING 0x0 ;  /* 0x0000000000007b1d */ /* 0x002fec0000010000 */
[----:B0-----:R-:W-:Y:S05]  /*07b0*/  @!P1 BRA `(.L_x_4) ;  /* 0x0000013800bc9947 */ /* 0x001fea0003800000 */
[----:B------:R-:W-:-:S06]  /*07c0*/  UISETP.GT.U32.AND UP0, UPT, UR10, 0x1, UPT ;  /* 0x000000010a00788c */ /* 0x000fcc000bf04070 */
[----:B------:R-:W-:-:S13]  /*07d0*/  PLOP3.LUT P0, PT, PT, PT, UP0, 0x80, 0x0 ;  /* 0x000000000000781c */ /* 0x000fda0003f0f008 */
[----:B------:R-:W-:Y:S05]  /*07e0*/  @P0 EXIT ;  /* 0x000000000000094d */ /* 0x000fea0003800000 */
[----:B------:R-:W-:Y:S01]  /*07f0*/  ULDC.64 UR4, c[0x0][0x650] ;  /* 0x0001940000047ab9 */ /* 0x000fe20000000a00 */
[----:B------:R-:W-:Y:S01]  /*0800*/  UMOV UR43, 0xffffffff ;  /* 0xffffffff002b7882 */ /* 0x000fe20000000000 */
[----:B------:R-:W-:Y:S01]  /*0810*/  ISETP.GE.U32.AND P0, PT, R16, UR4, PT ;  /* 0x0000000410007c0c */ /* 0x000fe2000bf06070 */
[----:B------:R-:W-:Y:S01]  /*0820*/  IMAD.MOV.U32 R22, RZ, RZ, -0x1 ;  /* 0xffffffffff167424 */ /* 0x000fe200078e00ff */
[----:B------:R-:W-:Y:S01]  /*0830*/  PRMT R6, RZ, 0x7610, R6 ;  /* 0x00007610ff067816 */ /* 0x000fe20000000006 */
[----:B------:R-:W-:Y:S01]  /*0840*/  IMAD.MOV.U32 R19, RZ, RZ, -0x1 ;  /* 0xffffffffff137424 */ /* 0x000fe200078e00ff */
[----:B------:R-:W-:-:S13]  /*0850*/  ISETP.GE.U32.AND.EX P0, PT, R17, UR5, PT, P0 ;  /* 0x0000000511007c0c */ /* 0x000fda000bf06100 */
[----:B------:R-:W-:Y:S05]  /*0860*/  @P0 BRA `(.L_x_5) ;  /* 0x0000000400580947 */ /* 0x000fea0003800000 */
[----:B------:R-:W0:Y:S01]  /*0870*/  LDC.64 R12, c[0x0][0x628] ;  /* 0x00018a00ff0c7b82 */ /* 0x000e220000000a00 */
[----:B------:R-:W-:Y:S02]  /*0880*/  IMAD.MOV.U32 R4, RZ, RZ, R16 ;  /* 0x000000ffff047224 */ /* 0x000fe400078e0010 */
[----:B------:R-:W-:-:S05]  /*0890*/  IMAD.MOV.U32 R5, RZ, RZ, R17 ;  /* 0x000000ffff057224 */ /* 0x000fca00078e0011 */
[----:B------:R-:W1:Y:S08]  /*08a0*/  LDC R10, c[0x0][0x630] ;  /* 0x00018c00ff0a7b82 */ /* 0x000e700000000800 */
[----:B------:R-:W2:Y:S01]  /*08b0*/  LDC.64 R14, c[0x0][0x620] ;  /* 0x00018800ff0e7b82 */ /* 0x000ea20000000a00 */
[----:B0-----:R-:W-:-:S04]  /*08c0*/  ISETP.NE.U32.AND P0, PT, R12, RZ, PT ;  /* 0x000000ff0c00720c */ /* 0x001fc80003f05070 */
[----:B------:R-:W-:-:S13]  /*08d0*/  ISETP.NE.AND.EX P0, PT, R13, RZ, PT, P0 ;  /* 0x000000ff0d00720c */ /* 0x000fda0003f05300 */
[----:B-12---:R-:W-:Y:S05]  /*08e0*/  @!P0 BRA `(.L_x_6) ;  /* 0x0000000000288947 */ /* 0x006fea0003800000 */
[----:B------:R-:W0:Y:S02]  /*08f0*/  LDC R9, c[0x0][0x634] ;  /* 0x00018d00ff097b82 */ /* 0x000e240000000800 */
[----:B0-----:R-:W-:-:S05]  /*0900*/  IADD3 R9, P0, R16, R9, RZ ;  /* 0x0000000910097210 */ /* 0x001fca0007f1e0ff */
[----:B------:R-:W-:-:S04]  /*0910*/  IMAD.X R11, RZ, RZ, R17, P0 ;  /* 0x000000ffff0b7224 */ /* 0x000fc800000e0611 */
[----:B------:R-:W-:-:S04]  /*0920*/  IMAD.WIDE.U32 R4, R11, R12, RZ ;  /* 0x0000000c0b047225 */ /* 0x000fc800078e00ff */
[----:B------:R-:W-:-:S04]  /*0930*/  IMAD.WIDE.U32 R6, P0, R9, R13, R4 ;  /* 0x0000000d09067225 */ /* 0x000fc80007800004 */
[----:B------:R-:W-:-:S04]  /*0940*/  IMAD.WIDE.U32 R4, R9, R12, RZ ;  /* 0x0000000c09047225 */ /* 0x000fc800078e00ff */
[----:B------:R-:W-:Y:S01]  /*0950*/  IMAD.X R9, RZ, RZ, RZ, P0 ;  /* 0x000000ffff097224 */ /* 0x000fe200000e06ff */
[----:B------:R-:W-:Y:S01]  /*0960*/  IADD3 RZ, P0, R5, R6, RZ ;  /* 0x0000000605ff7210 */ /* 0x000fe20007f1e0ff */
[----:B------:R-:W-:-:S04]  /*0970*/  IMAD.MOV.U32 R8, RZ, RZ, R7 ;  /* 0x000000ffff087224 */ /* 0x000fc800078e0007 */
[----:B------:R-:W-:-:S08]  /*0980*/  IMAD.WIDE.U32.X R4, R11, R13, R8, P0 ;  /* 0x0000000d0b047225 */ /* 0x000fd000000e0408 */
.L_x_6:
[-CC-:B------:R-:W-:Y:S01]  /*0990*/  SHF.R.U64 R24, R4, R10.reuse, R5.reuse ;  /* 0x0000000a04187219 */ /* 0x180fe20000001205 */
[----:B------:R-:W0:Y:S01]  /*09a0*/  LDC R8, c[0x0][0x618] ;  /* 0x00018600ff087b82 */ /* 0x000e220000000800 */
[----:B------:R-:W-:Y:S01]  /*09b0*/  SHF.R.U32.HI R4, RZ, R10, R5 ;  /* 0x0000000aff047219 */ /* 0x000fe20000011605 */
[----:B------:R-:W-:Y:S01]  /*09c0*/  ULDC UR4, c[0x0][0x150] ;  /* 0x0000540000047ab9 */ /* 0x000fe20000000800 */
[----:B------:R-:W-:Y:S02]  /*09d0*/  IADD3 R9, P0, RZ, -R24, RZ ;  /* 0x80000018ff097210 */ /* 0x000fe40007f1e0ff */
[----:B------:R-:W-:-:S03]  /*09e0*/  I2FP.F32.U32 R3, R2 ;  /* 0x0000000200037245 */ /* 0x000fc60000201000 */
[----:B------:R-:W1:Y:S01]  /*09f0*/  LDC.64 R20, c[0x0][0x640] ;  /* 0x00019000ff147b82 */ /* 0x000e620000000a00 */
[----:B------:R-:W-:Y:S02]  /*0a00*/  IMAD.X R11, RZ, RZ, ~R4, P0 ;  /* 0x000000ffff0b7224 */ /* 0x000fe400000e0e04 */
[----:B------:R-:W-:Y:S01]  /*0a10*/  FMUL R3, R3, UR4 ;  /* 0x0000000403037c20 */ /* 0x000fe20008400000 */
[----:B------:R-:W-:Y:S01]  /*0a20*/  IMAD.WIDE.U32 R4, R9, R14, R16 ;  /* 0x0000000e09047225 */ /* 0x000fe200078e0010 */
[----:B------:R-:W-:-:S03]  /*0a30*/  ULDC UR4, c[0x0][0x154] ;  /* 0x0000550000047ab9 */ /* 0x000fc60000000800 */
[----:B------:R-:W-:Y:S01]  /*0a40*/  IMAD R6, R11, R14, RZ ;  /* 0x0000000e0b067224 */ /* 0x000fe200078e02ff */
[----:B------:R-:W2:Y:S01]  /*0a50*/  LDC R10, c[0x0][0x608] ;  /* 0x00018200ff0a7b82 */ /* 0x000ea20000000800 */
[----:B------:R-:W3:Y:S02]  /*0a60*/  F2I.U32.TRUNC.NTZ R3, R3 ;  /* 0x0000000300037305 */ /* 0x000ee4000020f000 */
[----:B------:R-:W-:-:S04]  /*0a70*/  IMAD R9, R9, R15, R6 ;  /* 0x0000000f09097224 */ /* 0x000fc800078e0206 */
[----:B------:R-:W-:Y:S01]  /*0a80*/  IMAD.IADD R5, R5, 0x1, R9 ;  /* 0x0000000105057824 */ /* 0x000fe200078e0209 */
[----:B------:R-:W4:Y:S01]  /*0a90*/  LDC R7, c[0x0][0x144] ;  /* 0x00005100ff077b82 */ /* 0x000f220000000800 */
[----:B------:R-:W-:-:S03]  /*0aa0*/  IMAD.MOV.U32 R9, RZ, RZ, 0x1 ;  /* 0x00000001ff097424 */ /* 0x000fc600078e00ff */
[----:B0-----:R-:W-:Y:S02]  /*0ab0*/  SHF.R.U64 R12, R4, R8, R5 ;  /* 0x00000008040c7219 */ /* 0x001fe40000001205 */
[----:B------:R-:W-:Y:S02]  /*0ac0*/  I2FP.F32.U32 R4, R0 ;  /* 0x0000000000047245 */ /* 0x000fe40000201000 */
[----:B------:R-:W0:Y:S01]  /*0ad0*/  LDC R14, c[0x0][0x658] ;  /* 0x00019600ff0e7b82 */ /* 0x000e220000000800 */
[----:B-1----:R-:W-:Y:S01]  /*0ae0*/  ISETP.NE.U32.AND P0, PT, R20, RZ, PT ;  /* 0x000000ff1400720c */ /* 0x002fe20003f05070 */
[----:B---3--:R-:W-:Y:S02]  /*0af0*/  IMAD.MOV R6, RZ, RZ, -R3 ;  /* 0x000000ffff067224 */ /* 0x008fe400078e0a03 */
[----:B------:R-:W-:Y:S01]  /*0b00*/  FMUL R4, R4, UR4 ;  /* 0x0000000404047c20 */ /* 0x000fe20008400000 */
[----:B------:R-:W-:Y:S01]  /*0b10*/  SHF.R.U32.HI R3, RZ, R8, R5 ;  /* 0x00000008ff037219 */ /* 0x000fe20000011605 */
[----:B------:R-:W-:Y:S01]  /*0b20*/  IMAD.MOV.U32 R5, RZ, RZ, -0x1 ;  /* 0xffffffffff057424 */ /* 0x000fe200078e00ff */
[----:B------:R-:W-:Y:S01]  /*0b30*/  ISETP.NE.AND.EX P0, PT, R21, RZ, PT, P0 ;  /* 0x000000ff1500720c */ /* 0x000fe20003f05300 */
[----:B------:R1:W3:Y:S01]  /*0b40*/  F2I.U32.TRUNC.NTZ R11, R4 ;  /* 0x00000004000b7305 */ /* 0x0002e2000020f000 */
[----:B------:R-:W1:Y:S01]  /*0b50*/  LDC R13, c[0x0][0x148] ;  /* 0x00005200ff0d7b82 */ /* 0x000e620000000800 */
[----:B--2---:R-:W-:-:S02]  /*0b60*/  SHF.R.U64 R25, R12, R10, R3 ;  /* 0x0000000a0c197219 */ /* 0x004fc40000001203 */
[----:B------:R-:W-:-:S05]  /*0b70*/  SHF.R.U32.HI R3, RZ, R10, R3 ;  /* 0x0000000aff037219 */ /* 0x000fca0000011603 */
[----:B------:R-:W2:Y:S01]  /*0b80*/  LDC R19, c[0x0][0x600] ;  /* 0x00018000ff137b82 */ /* 0x000ea20000000800 */
[----:B----4-:R-:W-:-:S07]  /*0b90*/  IMAD R8, R7, R6, R2 ;  /* 0x0000000607087224 */ /* 0x010fce00078e0202 */
[----:B------:R-:W4:Y:S01]  /*0ba0*/  LDC R16, c[0x0][0x648] ;  /* 0x00019200ff107b82 */ /* 0x000f220000000800 */
[-C--:B0-----:R-:W-:Y:S02]  /*0bb0*/  SHF.L.U32 R2, R5, R14.reuse, RZ ;  /* 0x0000000e05027219 */ /* 0x081fe400000006ff */
[--C-:B------:R-:W-:Y:S02]  /*0bc0*/  SHF.R.U64 R22, R25, R14, R3.reuse ;  /* 0x0000000e19167219 */ /* 0x100fe40000001203 */
[----:B------:R-:W-:Y:S02]  /*0bd0*/  LOP3.LUT R10, RZ, R2, RZ, 0x33, !PT ;  /* 0x00000002ff0a7212 */ /* 0x000fe400078e33ff */
[-C--:B------:R-:W-:Y:S01]  /*0be0*/  SHF.R.U32.HI R3, RZ, R14.reuse, R3 ;  /* 0x0000000eff037219 */ /* 0x080fe20000011603 */
[----:B------:R-:W0:Y:S01]  /*0bf0*/  LDC R23, c[0x0][0x638] ;  /* 0x00018e00ff177b82 */ /* 0x000e220000000800 */
[----:B------:R-:W-:Y:S02]  /*0c00*/  SHF.L.U32 R9, R9, R14, RZ ;  /* 0x0000000e09097219 */ /* 0x000fe400000006ff */
[----:B------:R-:W-:-:S05]  /*0c10*/  MOV R2, R22 ;  /* 0x0000001600027202 */ /* 0x000fca0000000f00 */
[----:B------:R-:W0:Y:S01]  /*0c20*/  LDC R18, c[0x0][0x610] ;  /* 0x00018400ff127b82 */ /* 0x000e220000000800 */
[----:B-1-3--:R-:W-:Y:S05]  /*0c30*/  @!P0 BRA `(.L_x_7) ;  /* 0x0000000000288947 */ /* 0x00afea0003800000 */
[----:B------:R-:W1:Y:S02]  /*0c40*/  LDC R7, c[0x0][0x64c] ;  /* 0x00019300ff077b82 */ /* 0x000e640000000800 */
[----:B-1----:R-:W-:-:S05]  /*0c50*/  IADD3 R7, P0, R22, R7, RZ ;  /* 0x0000000716077210 */ /* 0x002fca0007f1e0ff */
        /* <DEDUP_REMOVED lines=8> */
.L_x_7:
[----:B----4-:R-:W-:Y:S01]  /*0ce0*/  SHF.R.U64 R2, R2, R16, R3 ;  /* 0x0000001002027219 */ /* 0x010fe20000001203 */
[----:B--2---:R-:W-:Y:S01]  /*0cf0*/  VIADD R3, R19, 0xffffffff ;  /* 0xffffffff13037836 */ /* 0x004fe20000000000 */
[----:B------:R-:W-:Y:S01]  /*0d00*/  LOP3.LUT R10, R25, R10, RZ, 0xc0, !PT ;  /* 0x0000000a190a7212 */ /* 0x000fe200078ec0ff */
[----:B------:R-:W-:Y:S01]  /*0d10*/  IMAD.MOV R11, RZ, RZ, -R11 ;  /* 0x000000ffff0b7224 */ /* 0x000fe200078e0a0b */
[----:B------:R-:W-:Y:S01]  /*0d20*/  R2UR UR43, R24 ;  /* 0x00000000182b72ca */ /* 0x000fe200000e0000 */
[----:B------:R-:W-:Y:S01]  /*0d30*/  IMAD.MOV R4, RZ, RZ, -R2 ;  /* 0x000000ffff047224 */ /* 0x000fe200078e0a02 */
[----:B------:R-:W-:Y:S01]  /*0d40*/  LOP3.LUT R3, R12, R3, RZ, 0xc0, !PT ;  /* 0x000000030c037212 */ /* 0x000fe200078ec0ff */
[----:B------:R-:W-:Y:S02]  /*0d50*/  @P2 IMAD R8, R13, R11, R0 ;  /* 0x0000000b0d082224 */ /* 0x000fe400078e0200 */
[----:B------:R-:W-:Y:S02]  /*0d60*/  IMAD R9, R9, R2, R10 ;  /* 0x0000000209097224 */ /* 0x000fe400078e020a */
[----:B0-----:R-:W-:-:S02]  /*0d70*/  IMAD R0, R4, R23, R22 ;  /* 0x0000001704007224 */ /* 0x001fc400078e0216 */
[----:B------:R-:W-:Y:S02]  /*0d80*/  IMAD R8, R9, R18, R8 ;  /* 0x0000001209087224 */ /* 0x000fe400078e0208 */
[----:B------:R-:W-:Y:S02]  /*0d90*/  IMAD R3, R0, R19, R3 ;  /* 0x0000001300037224 */ /* 0x000fe400078e0203 */
[----:B------:R-:W-:-:S03]  /*0da0*/  IMAD.MOV.U32 R6, RZ, RZ, 0x1 ;  /* 0x00000001ff067424 */ /* 0x000fc600078e00ff */
[----:B------:R-:W-:Y:S02]  /*0db0*/  SEL R19, R3, R8, !P2 ;  /* 0x0000000803137207 */ /* 0x000fe40005000000 */
[----:B------:R-:W-:-:S07]  /*0dc0*/  SEL R22, R8, R3, !P2 ;  /* 0x0000000308167207 */ /* 0x000fce0005000000 */
.L_x_5:
[----:B------:R-:W-:-:S08]  /*0dd0*/  NOP ;  /* 0x0000000000007918 */ /* 0x000fd00000000000 */
[----:B------:R-:W0:Y:S02]  /*0de0*/  USETMAXREG.TRY_ALLOC.CTAPOOL UP0, 0xe8 ;  /* 0x000000e8000079c8 */ /* 0x000e240008000600 */
[----:B0-----:R-:W-:-:S13]  /*0df0*/  PLOP3.LUT P0, PT, PT, PT, UP0, 0x80, 0x0 ;  /* 0x000000000000781c */ /* 0x001fda0003f0f008 */
[----:B------:R-:W-:Y:S05]  /*0e00*/  @!P0 BRA `(.L_x_5) ;  /* 0xfffffffc00f08947 */ /* 0x000fea000383ffff */
[----:B------:R-:W-:Y:S01]  /*0e10*/  ULDC.64 UR4, c[0x0][0x598] ;  /* 0x0001660000047ab9 */ /* 0x000fe20000000a00 */
[----:B------:R-:W-:Y:S01]  /*0e20*/  ULDC.64 UR36, c[0x0][0x208] ;  /* 0x0000820000247ab9 */ /* 0x000fe20000000a00 */
[----:B------:R-:W-:-:S04]  /*0e30*/  ISETP.NE.U32.AND P0, PT, RZ, UR4, PT ;  /* 0x00000004ff007c0c */ /* 0x000fc8000bf05070 */
[----:B------:R-:W-:-:S13]  /*0e40*/  ISETP.NE.AND.EX P0, PT, RZ, UR5, PT, P0 ;  /* 0x00000005ff007c0c */ /* 0x000fda000bf05300 */
[----:B------:R-:W-:Y:S05]  /*0e50*/  @!P0 BRA `(.L_x_8) ;  /* 0x00000000001c8947 */ /* 0x000fea0003800000 */
[----:B------:R-:W0:Y:S02]  /*0e60*/  LDC.64 R2, c[0x0][0x598] ;  /* 0x00016600ff027b82 */ /* 0x000e240000000a00 */
[----:B0-----:R-:W2:Y:S02]  /*0e70*/  LDG.E.64 R2, desc[UR36][R2.64] ;  /* 0x0000002402027981 */ /* 0x001ea4000c1e1b00 */
[----:B--2---:R-:W-:-:S04]  /*0e80*/  ISETP.NE.U32.AND P0, PT, R2, RZ, PT ;  /* 0x000000ff0200720c */ /* 0x004fc80003f05070 */
[----:B------:R-:W-:-:S13]  /*0e90*/  ISETP.NE.AND.EX P0, PT, R3, RZ, PT, P0 ;  /* 0x000000ff0300720c */ /* 0x000fda0003f05300 */
[----:B------:R-:W-:Y:S05]  /*0ea0*/  @!P0 BRA `(.L_x_8) ;  /* 0x0000000000088947 */ /* 0x000fea0003800000 */
[----:B------:R0:W5:Y:S01]  /*0eb0*/  LD.E R2, desc[UR36][R2.64] ;  /* 0x0000002402027980 */ /* 0x000162000c101900 */
[----:B------:R-:W-:Y:S05]  /*0ec0*/  BRA `(.L_x_9) ;  /* 0x0000000000247947 */ /* 0x000fea0003800000 */
.L_x_8:
[----:B------:R-:W-:Y:S02]  /*0ed0*/  ULDC.64 UR4, c[0x0][0x588] ;  /* 0x0001620000047ab9 */ /* 0x000fe40000000a00 */
[----:B------:R-:W-:-:S04]  /*0ee0*/  ISETP.NE.U32.AND P0, PT, RZ, UR4, PT ;  /* 0x00000004ff007c0c */ /* 0x000fc8000bf05070 */
[----:B------:R-:W-:-:S13]  /*0ef0*/  ISETP.NE.AND.EX P0, PT, RZ, UR5, PT, P0 ;  /* 0x00000005ff007c0c */ /* 0x000fda000bf05300 */
[----:B------:R-:W-:Y:S05]  /*0f00*/  @!P0 BRA `(.L_x_10) ;  /* 0x00000000000c8947 */ /* 0x000fea0003800000 */
[----:B------:R-:W0:Y:S02]  /*0f10*/  LDC.64 R2, c[0x0][0x588] ;  /* 0x00016200ff027b82 */ /* 0x000e240000000a00 */
[----:B0-----:R1:W5:Y:S01]  /*0f20*/  LDG.E R2, desc[UR36][R2.64] ;  /* 0x0000002402027981 */ /* 0x001362000c1e1900 */
[----:B------:R-:W-:Y:S05]  /*0f30*/  BRA `(.L_x_9) ;  /* 0x0000000000087947 */ /* 0x000fea0003800000 */
.L_x_10:
[----:B------:R-:W-:Y:S02]  /*0f40*/  ULDC UR4, c[0x0][0x580] ;  /* 0x0001600000047ab9 */ /* 0x000fe40000000800 */
[----:B------:R-:W-:-:S07]  /*0f50*/  IMAD.U32 R2, RZ, RZ, UR4 ;  /* 0x00000004ff027e24 */ /* 0x000fce000f8e00ff */
.L_x_9:
[----:B------:R-:W-:Y:S02]  /*0f60*/  ULDC.64 UR4, c[0x0][0x5a0] ;  /* 0x0001680000047ab9 */ /* 0x000fe40000000a00 */
[----:B------:R-:W-:-:S04]  /*0f70*/  ISETP.NE.U32.AND P0, PT, RZ, UR4, PT ;  /* 0x00000004ff007c0c */ /* 0x000fc8000bf05070 */
[----:B------:R-:W-:-:S13]  /*0f80*/  ISETP.NE.AND.EX P0, PT, RZ, UR5, PT, P0 ;  /* 0x00000005ff007c0c */ /* 0x000fda000bf05300 */
[----:B------:R-:W-:Y:S05]  /*0f90*/  @!P0 BRA `(.L_x_11) ;  /* 0x00000000001c8947 */ /* 0x000fea0003800000 */
[----:B------:R-:W2:Y:S02]  /*0fa0*/  LDC.64 R4, c[0x0][0x5a0] ;  /* 0x00016800ff047b82 */ /* 0x000ea40000000a00 */
[----:B--2---:R-:W2:Y:S02]  /*0fb0*/  LDG.E.64 R4, desc[UR36][R4.64] ;  /* 0x0000002404047981 */ /* 0x004ea4000c1e1b00 */
[----:B--2---:R-:W-:-:S04]  /*0fc0*/  ISETP.NE.U32.AND P0, PT, R4, RZ, PT ;  /* 0x000000ff0400720c */ /* 0x004fc80003f05070 */
[----:B------:R-:W-:-:S13]  /*0fd0*/  ISETP.NE.AND.EX P0, PT, R5, RZ, PT, P0 ;  /* 0x000000ff0500720c */ /* 0x000fda0003f05300 */
[----:B------:R-:W-:Y:S05]  /*0fe0*/  @!P0 BRA `(.L_x_11) ;  /* 0x0000000000088947 */ /* 0x000fea0003800000 */
[----:B------:R2:W5:Y:S01]  /*0ff0*/  LD.E R16, desc[UR36][R4.64] ;  /* 0x0000002404107980 */ /* 0x000562000c101900 */
[----:B------:R-:W-:Y:S05]  /*1000*/  BRA `(.L_x_12) ;  /* 0x0000000000247947 */ /* 0x000fea0003800000 */
.L_x_11:
[----:B------:R-:W-:Y:S02]  /*1010*/  ULDC.64 UR4, c[0x0][0x590] ;  /* 0x0001640000047ab9 */ /* 0x000fe40000000a00 */
[----:B------:R-:W-:-:S04]  /*1020*/  ISETP.NE.U32.AND P0, PT, RZ, UR4, PT ;  /* 0x00000004ff007c0c */ /* 0x000fc8000bf05070 */
[----:B------:R-:W-:-:S13]  /*1030*/  ISETP.NE.AND.EX P0, PT, RZ, UR5, PT, P0 ;  /* 0x00000005ff007c0c */ /* 0x000fda000bf05300 */
[----:B------:R-:W-:Y:S05]  /*1040*/  @!P0 BRA `(.L_x_13) ;  /* 0x00000000000c8947 */ /* 0x000fea0003800000 */
[----:B------:R-:W2:Y:S02]  /*1050*/  LDC.64 R4, c[0x0][0x590] ;  /* 0x00016400ff047b82 */ /* 0x000ea40000000a00 */
[----:B--2---:R3:W5:Y:S01]  /*1060*/  LDG.E R16, desc[UR36][R4.64] ;  /* 0x0000002404107981 */ /* 0x004762000c1e1900 */
[----:B------:R-:W-:Y:S05]  /*1070*/  BRA `(.L_x_12) ;  /* 0x0000000000087947 */ /* 0x000fea0003800000 */
.L_x_13:
[----:B------:R-:W-:Y:S02]  /*1080*/  ULDC UR4, c[0x0][0x584] ;  /* 0x0001610000047ab9 */ /* 0x000fe40000000800 */
[----:B------:R-:W-:-:S07]  /*1090*/  IMAD.U32 R16, RZ, RZ, UR4 ;  /* 0x00000004ff107e24 */ /* 0x000fce000f8e00ff */
.L_x_12:
[----:B------:R-:W-:-:S13]  /*10a0*/  LOP3.LUT P0, RZ, R6, 0xff, RZ, 0xc0, !PT ;  /* 0x000000ff06ff7812 */ /* 0x000fda000780c0ff */
[----:B------:R-:W-:Y:S05]  /*10b0*/  @!P0 EXIT ;  /* 0x000000000000894d */ /* 0x000fea0003800000 */
[----:B------:R-:W-:Y:S01]  /*10c0*/  ULDC UR4, c[0x0][0x28c] ;  /* 0x0000a30000047ab9 */ /* 0x000fe20000000800 */
[----:B------:R-:W-:Y:S01]  /*10d0*/  UMOV UR38, URZ ;  /* 0x0000003f00267c82 */ /* 0x000fe20008000000 */
[----:B------:R-:W-:Y:S01]  /*10e0*/  UIADD3 UR4, UR4, 0xf, URZ ;  /* 0x0000000f04047890 */ /* 0x000fe2000fffe03f */
[----:B------:R-:W-:-:S03]  /*10f0*/  UMOV UR39, URZ ;  /* 0x0000003f00277c82 */ /* 0x000fc60008000000 */
[----:B------:R-:W-:-:S04]  /*1100*/  USHF.R.S32.HI UR5, URZ, 0x1f, UR4 ;  /* 0x0000001f3f057899 */ /* 0x000fc80008011404 */
[----:B------:R-:W-:-:S04]  /*1110*/  ULEA.HI UR5, UR5, UR4, URZ, 0x4 ;  /* 0x0000000405057291 */ /* 0x000fc8000f8f203f */
[----:B------:R-:W-:-:S12]  /*1120*/  USHF.R.S32.HI UR41, URZ, 0x4, UR5 ;  /* 0x000000043f297899 */ /* 0x000fd80008011405 */
.L_x_541:
[----:B------:R-:W4:Y:S01]  /*1130*/  S2R R0, SR_TID.X ;  /* 0x0000000000007919 */ /* 0x000f220000002100 */
[----:B------:R-:W0:Y:S01]  /*1140*/  S2UR UR6, SR_CgaCtaId ;  /* 0x00000000000679c3 */ /* 0x000e220000008800 */
[----:B------:R-:W-:Y:S02]  /*1150*/  UMOV UR42, 0x400 ;  /* 0x00000400002a7882 */ /* 0x000fe40000000000 */
[----:B0-----:R-:W-:Y:S01]  /*1160*/  ULEA UR42, UR6, UR42, 0x18 ;  /* 0x0000002a062a7291 */ /* 0x001fe2000f8ec03f */
[----:B----4-:R-:W-:-:S04]  /*1170*/  LOP3.LUT R0, R0, 0x80, RZ, 0xc0, !PT ;  /* 0x0000008000007812 */ /* 0x010fc800078ec0ff */
[----:B------:R-:W-:-:S06]  /*1180*/  SHF.R.U32.HI R0, RZ, 0x7, R0 ;  /* 0x00000007ff007819 */ /* 0x000fcc0000011600 */
[----:B------:R-:W0:Y:S02]  /*1190*/  SHFL.IDX PT, R0, R0, RZ, 0x1f ;  /* 0x00001fff00007589 */ /* 0x000e2400000e0000 */
[----:B0-----:R-:W-:-:S13]  /*11a0*/  R2UR UR4, R0 ;  /* 0x00000000000472ca */ /* 0x001fda00000e0000 */
[----:B------:R-:W-:-:S04]  /*11b0*/  ULEA.HI UR5, UR4, UR4, URZ, 0x1 ;  /* 0x0000000404057291 */ /* 0x000fc8000f8f083f */
[----:B------:R-:W-:-:S04]  /*11c0*/  ULOP3.LUT UR5, UR5, 0x1ffffe, URZ, 0xc0, !UPT ;  /* 0x001ffffe05057892 */ /* 0x000fc8000f8ec03f */
[----:B------:R-:W-:-:S03]  /*11d0*/  UIADD3 UR5, UR4, -UR5, URZ ;  /* 0x8000000504057290 */ /* 0x000fc6000fffe03f */
[----:B------:R-:W-:Y:S01]  /*11e0*/  ULDC UR4, c[0x0][0x28c] ;  /* 0x0000a30000047ab9 */ /* 0x000fe20000000800 */
[----:B------:R-:W-:Y:S01]  /*11f0*/  ULEA UR5, UR5, UR42, 0xb ;  /* 0x0000002a05057291 */ /* 0x000fe2000f8e583f */
[----:B------:R-:W-:-:S03]  /*1200*/  ISETP.LT.AND P0, PT, RZ, UR4, PT ;  /* 0x00000004ff007c0c */ /* 0x000fc6000bf01270 */
[----:B------:R-:W-:-:S04]  /*1210*/  UIADD3 UR5, UR5, 0x200, URZ ;  /* 0x0000020005057890 */ /* 0x000fc8000fffe03f */
[----:B------:R-:W-:-:S04]  /*1220*/  USHF.R.U32.HI UR5, URZ, 0x4, UR5 ;  /* 0x000000043f057899 */ /* 0x000fc80008011605 */
[----:B------:R-:W-:Y:S02]  /*1230*/  ULOP3.LUT UR44, UR5, 0x3fff, URZ, 0xc0, !UPT ;  /* 0x00003fff052c7892 */ /* 0x000fe4000f8ec03f */
[----:B-12---:R-:W-:Y:S10]  /*1240*/  @P0 BRA `(.L_x_14) ;  /* 0x0000000000400947 */ /* 0x006ff40003800000 */
[----:B------:R-:W-:Y:S01]  /*1250*/  MOV R0, 0x0 ;  /* 0x0000000000007802 */ /* 0x000fe20000000f00 */
[----:B------:R-:W-:Y:S01]  /*1260*/  ULDC.64 UR4, c[0x4][0x68] ;  /* 0x01001a0000047ab9 */ /* 0x000fe20000000a00 */
[----:B------:R-:W-:Y:S01]  /*1270*/  ULDC.64 UR6, c[0x4][0x8] ;  /* 0x0100020000067ab9 */ /* 0x000fe20000000a00 */
[----:B--23--:R-:W-:Y:S01]  /*1280*/  IMAD.U32 R4, RZ, RZ, UR4 ;  /* 0x00000004ff047e24 */ /* 0x00cfe2000f8e00ff */
[----:B------:R0:W2:Y:S01]  /*1290*/  LDC.64 R14, c[0x4][R0] ;  /* 0x01000000000e7b82 */ /* 0x0000a20000000a00 */
[----:B------:R-:W-:Y:S01]  /*12a0*/  IMAD.U32 R5, RZ, RZ, UR5 ;  /* 0x00000005ff057e24 */ /* 0x000fe2000f8e00ff */
[----:B------:R-:W-:Y:S01]  /*12b0*/  ULDC.64 UR4, c[0x4][0x70] ;  /* 0x01001c0000047ab9 */ /* 0x000fe20000000a00 */
[----:B------:R-:W-:Y:S02]  /*12c0*/  IMAD.U32 R10, RZ, RZ, UR6 ;  /* 0x00000006ff0a7e24 */ /* 0x000fe4000f8e00ff */
[----:B------:R-:W-:Y:S02]  /*12d0*/  IMAD.U32 R6, RZ, RZ, UR4 ;  /* 0x00000004ff067e24 */ /* 0x000fe4000f8e00ff */
[----:B------:R-:W-:-:S02]  /*12e0*/  IMAD.U32 R7, RZ, RZ, UR5 ;  /* 0x00000005ff077e24 */ /* 0x000fc4000f8e00ff */
[----:B------:R-:W-:Y:S02]  /*12f0*/  IMAD.U32 R11, RZ, RZ, UR7 ;  /* 0x00000007ff0b7e24 */ /* 0x000fe4000f8e00ff */
[----:B------:R-:W-:Y:S02]  /*1300*/  IMAD.MOV.U32 R8, RZ, RZ, 0x1e1 ;  /* 0x000001e1ff087424 */ /* 0x000fe400078e00ff */
[----:B------:R-:W-:Y:S02]  /*1310*/  IMAD.MOV.U32 R12, RZ, RZ, 0x1 ;  /* 0x00000001ff0c7424 */ /* 0x000fe400078e00ff */
[----:B0-----:R-:W-:-:S07]  /*1320*/  IMAD.MOV.U32 R13, RZ, RZ, RZ ;  /* 0x000000ffff0d7224 */ /* 0x001fce00078e00ff */
[----:B------:R-:W-:-:S07]  /*1330*/  LEPC R20, `(.L_x_14) ;  /* 0x000000001014794e */ /* 0x000fce0000000000 */
[----:B-12--5:R-:W-:Y:S05]  /*1340*/  CALL.ABS.NOINC R14 ;  /* 0x000000000e007343 */ /* 0x026fea0003c00000 */
.L_x_14:
[----:B------:R-:W-:-:S06]  /*1350*/  ULOP3.LUT UR4, UR40, 0x1, URZ, 0xfc, !UPT ;  /* 0x0000000128047892 */ /* 0x000fcc000f8efc3f */
[----:B------:R-:W-:-:S05]  /*1360*/  IMAD.U32 R0, RZ, RZ, UR4 ;  /* 0x00000004ff007e24 */ /* 0x000fca000f8e00ff */
[----:B------:R-:W-:-:S13]  /*1370*/  ISETP.NE.AND P0, PT, R0, 0x3, PT ;  /* 0x000000030000780c */ /* 0x000fda0003f05270 */
[----:B------:R-:W-:Y:S05]  /*1380*/  @!P0 BRA `(.L_x_15) ;  /* 0x0000000000048947 */ /* 0x000fea0003800000 */
[----:B------:R-:W-:Y:S01]  /*1390*/  BPT.TRAP 0x1 ;  /* 0x000000040000795c */ /* 0x000fe20000300000 */
.L_x_15:
[----:B-1----:R-:W-:Y:S01]  /*13a0*/  IMAD.U32 R3, RZ, RZ, UR39 ;  /* 0x00000027ff037e24 */ /* 0x002fe2000f8e00ff */
[----:B------:R-:W-:-:S04]  /*13b0*/  MOV R0, UR38 ;  /* 0x0000002600007c02 */ /* 0x000fc80008000f00 */
[----:B------:R-:W-:Y:S02]  /*13c0*/  LEA R3, R3, UR42, 0x3 ;  /* 0x0000002a03037c11 */ /* 0x000fe4000f8e18ff */
[----:B------:R-:W-:-:S04]  /*13d0*/  SHF.L.U32 R0, R0, 0x1f, RZ ;  /* 0x0000001f00007819 */ /* 0x000fc800000006ff */
[----:B------:R0:W1:Y:S01]  /*13e0*/  SYNCS.PHASECHK.TRANS64.TRYWAIT P1, [R3+URZ], R0 ;  /* 0x00000000030075a7 */ /* 0x000062000802017f */
[----:B------:R-:W-:Y:S05]  /*13f0*/  @!P0 BRA `(.L_x_16) ;  /* 0x0000000000048947 */ /* 0x000fea0003800000 */
[----:B------:R-:W-:Y:S01]  /*1400*/  BPT.TRAP 0x1 ;  /* 0x000000040000795c */ /* 0x000fe20000300000 */
.L_x_16:
[----:B-1----:R-:W-:Y:S05]  /*1410*/  @P1 BRA `(.L_x_17) ;  /* 0x0000000000081947 */ /* 0x002fea0003800000 */
[----:B------:R-:W1:Y:S02]  /*1420*/  SYNCS.PHASECHK.TRANS64.TRYWAIT P1, [R3+URZ], R0 ;  /* 0x00000000030075a7 */ /* 0x000e64000802017f */
[----:B-1----:R-:W-:Y:S05]  /*1430*/  @!P1 BRA `(.L_x_18) ;  /* 0x0000014c00049947 */ /* 0x002fea0003800000 */
.L_x_17:
[----:B------:R-:W-:-:S04]  /*1440*/  UISETP.LT.AND UP0, UPT, UR41, 0x1, UPT ;  /* 0x000000012900788c */ /* 0x000fc8000bf01270 */
[----:B------:R-:W-:-:S06]  /*1450*/  USEL UR4, UR41, 0x1, UP0 ;  /* 0x0000000129047887 */ /* 0x000fcc0008000000 */
[----:B--23--:R-:W-:Y:S01]  /*1460*/  IMAD.U32 R5, RZ, RZ, UR4 ;  /* 0x00000004ff057e24 */ /* 0x00cfe2000f8e00ff */
[----:B------:R-:W-:Y:S05]  /*1470*/  WARPSYNC.ALL ;  /* 0x0000000000007948 */ /* 0x000fea0003800000 */
[----:B------:R-:W-:-:S04]  /*1480*/  IADD3 R5, -R5, UR41, RZ ;  /* 0x0000002905057c10 */ /* 0x000fc8000fffe1ff */
[----:B------:R-:W-:Y:S01]  /*1490*/  ISETP.GE.AND P1, PT, R5, 0x1, PT ;  /* 0x000000010500780c */ /* 0x000fe20003f26270 */
[----:B------:R-:W-:Y:S01]  /*14a0*/  UIADD3 UR4, UR42, 0x18200, URZ ;  /* 0x000182002a047890 */ /* 0x000fe2000fffe03f */
[----:B------:R-:W-:Y:S01]  /*14b0*/  WARPGROUP.ARRIVE ;  /* 0x00000000000079c5 */ /* 0x000fe20000000000 */
[----:B------:R-:W-:Y:S02]  /*14c0*/  ULOP3.LUT UR44, UR44, 0x10000, URZ, 0xfc, !UPT ;  /* 0x000100002c2c7892 */ /* 0x000fe4000f8efc3f */
[----:B------:R-:W-:Y:S01]  /*14d0*/  USHF.R.U32.HI UR4, URZ, 0x4, UR4 ;  /* 0x000000043f047899 */ /* 0x000fe20008011604 */
[----:B------:R-:W-:Y:S01]  /*14e0*/  UMOV UR5, 0xc0000010 ;  /* 0xc000001000057882 */ /* 0x000fe20000000000 */
[----:B------:R-:W-:Y:S02]  /*14f0*/  UMOV UR7, 0xc0000010 ;  /* 0xc000001000077882 */ /* 0x000fe40000000000 */
[----:B------:R-:W-:-:S04]  /*1500*/  ULOP3.LUT UR4, UR4, 0x3fff, URZ, 0xc0, !UPT ;  /* 0x00003fff04047892 */ /* 0x000fc8000f8ec03f */
[----:B------:R-:W-:Y:S02]  /*1510*/  ULOP3.LUT UR10, UR4, 0x10000, URZ, 0xfc, !UPT ;  /* 0x00010000040a7892 */ /* 0x000fe4000f8efc3f */
[----:B------:R-:W-:Y:S02]  /*1520*/  UIMAD UR4, UR39, 0x180, UR44 ;  /* 0x00000180270478a4 */ /* 0x000fe4000f8e022c */
[----:B------:R-:W-:-:S09]  /*1530*/  ULEA UR6, UR39, UR10, 0x9 ;  /* 0x0000000a27067291 */ /* 0x000fd2000f8e483f */
[----:B------:R-:W-:Y:S01]  /*1540*/  HGMMA.64x256x16.F32 R24, gdesc[UR4], RZ, !UPT, gsb0 ;  /* 0x03e00000041879f0 */ /* 0x000fe2000c0008ff */
[----:B------:R-:W-:Y:S01]  /*1550*/  UIADD3 UR4, UR4, 0x100, URZ ;  /* 0x0000010004047890 */ /* 0x000fe2000fffe03f */
[----:B------:R-:W-:Y:S01]  /*1560*/  UMOV UR5, 0xc0000010 ;  /* 0xc000001000057882 */ /* 0x000fe20000000000 */
[----:B------:R-:W-:Y:S02]  /*1570*/  WARPGROUP.DEPBAR.LE gsb0, 0x0 ;  /* 0x00008000000079c5 */ /* 0x000fe40000010000 */
[----:B------:R-:W-:Y:S04]  /*1580*/  STL.64 [R1], R24 ;  /* 0x0000001801007387 */ /* 0x000fe80000100a00 */
[----:B------:R-:W-:Y:S04]  /*1590*/  STL.64 [R1+0x8], R26 ;  /* 0x0000081a01007387 */ /* 0x000fe80000100a00 */
        /* <DEDUP_REMOVED lines=61> */
[----:B------:R2:W-:Y:S02]  /*1970*/  STL.64 [R1+0x1f8], R150 ;  /* 0x0001f89601007387 */ /* 0x0005e40000100a00 */
[----:B--2---:R-:W-:-:S06]  /*1980*/  WARPGROUP.ARRIVE ;  /* 0x00000000000079c5 */ /* 0x004fcc0000000000 */
[----:B------:R-:W-:Y:S03]  /*1990*/  HGMMA.64x256x16.F32 R24, gdesc[UR4], RZ, !UPT, gsb0 ;  /* 0x03e00000041879f0 */ /* 0x000fe6000c0008ff */
[----:B------:R-:W-:Y:S02]  /*19a0*/  WARPGROUP.DEPBAR.LE gsb0, 0x0 ;  /* 0x00008000000079c5 */ /* 0x000fe40000010000 */
[----:B------:R-:W-:Y:S05]  /*19b0*/  @!P1 BRA `(.L_x_19) ;  /* 0x0000000c00a49947 */ /* 0x000fea0003800000 */
[----:B------:R-:W-:Y:S01]  /*19c0*/  UIADD3 UR4, UR39, 0x1, URZ ;  /* 0x0000000127047890 */ /* 0x000fe2000fffe03f */
[----:B01----:R-:W-:Y:S01]  /*19d0*/  IMAD.MOV.U32 R0, RZ, RZ, R5 ;  /* 0x000000ffff007224 */ /* 0x003fe200078e0005 */
[----:B------:R-:W-:Y:S02]  /*19e0*/  UMOV UR9, UR39 ;  /* 0x0000002700097c82 */ /* 0x000fe40008000000 */
[----:B------:R-:W-:-:S04]  /*19f0*/  UISETP.NE.AND UP0, UPT, UR4, 0x10, UPT ;  /* 0x000000100400788c */ /* 0x000fc8000bf05270 */
[----:B------:R-:W-:Y:S02]  /*1a00*/  USEL UR5, URZ, 0x1, UP0 ;  /* 0x000000013f057887 */ /* 0x000fe40008000000 */
[----:B------:R-:W-:Y:S02]  /*1a10*/  USEL UR8, UR4, URZ, UP0 ;  /* 0x0000003f04087287 */ /* 0x000fe40008000000 */
[----:B------:R-:W-:-:S06]  /*1a20*/  ULOP3.LUT UR5, UR38, UR5, URZ, 0x3c, !UPT ;  /* 0x0000000526057292 */ /* 0x000fcc000f8e3c3f */
[----:B------:R-:W-:-:S07]  /*1a30*/  IMAD.U32 R3, RZ, RZ, UR5 ;  /* 0x00000005ff037e24 */ /* 0x000fce000f8e00ff */
.L_x_26:
[----:B01---5:R-:W-:Y:S05]  /*1a40*/  @!P0 BRA `(.L_x_20) ;  /* 0x0000000000048947 */ /* 0x023fea0003800000 */
[----:B------:R-:W-:Y:S01]  /*1a50*/  BPT.TRAP 0x1 ;  /* 0x000000040000795c */ /* 0x000fe20000300000 */
.L_x_20:
[----:B------:R-:W-:Y:S01]  /*1a60*/  ULEA UR4, UR8, UR42, 0x3 ;  /* 0x0000002a08047291 */ /* 0x000fe2000f8e183f */
[----:B------:R-:W-:-:S08]  /*1a70*/  SHF.L.U32 R4, R3, 0x1f, RZ ;  /* 0x0000001f03047819 */ /* 0x000fd000000006ff */
[----:B------:R0:W1:Y:S01]  /*1a80*/  SYNCS.PHASECHK.TRANS64.TRYWAIT P1, [UR4], R4 ;  /* 0x00000004ff0075a7 */ /* 0x0000620008020144 */
[----:B------:R-:W-:Y:S05]  /*1a90*/  @!P0 BRA `(.L_x_21) ;  /* 0x0000000000048947 */ /* 0x000fea0003800000 */
[----:B------:R-:W-:Y:S01]  /*1aa0*/  BPT.TRAP 0x1 ;  /* 0x000000040000795c */ /* 0x000fe20000300000 */
.L_x_21:
[----:B-1----:R-:W-:Y:S05]  /*1ab0*/  @P1 BRA `(.L_x_22) ;  /* 0x0000000000081947 */ /* 0x002fea0003800000 */
[----:B------:R-:W1:Y:S02]  /*1ac0*/  SYNCS.PHASECHK.TRANS64.TRYWAIT P1, [UR4], R4 ;  /* 0x00000004ff0075a7 */ /* 0x000e640008020144 */
[----:B-1----:R-:W-:Y:S05]  /*1ad0*/  @!P1 BRA `(.L_x_23) ;  /* 0x0000014400709947 */ /* 0x002fea0003800000 */
.L_x_22:
[----:B------:R-:W-:Y:S04]  /*1ae0*/  STL [R1+0x2d8], R163 ;  /* 0x0002d8a301007387 */ /* 0x000fe80000100800 */
        /* <DEDUP_REMOVED lines=25> */
[----:B------:R2:W-:Y:S04]  /*1c80*/  STL.64 [R1+0x208], R100 ;  /* 0x0002086401007387 */ /* 0x0005e80000100a00 */
[----:B--2---:R-:W2:Y:S04]  /*1c90*/  LDL.LU.64 R100, [R1] ;  /* 0x0000000001647983 */ /* 0x004ea80000300a00 */
[----:B------:R-:W2:Y:S04]  /*1ca0*/  LDL.LU.64 R102, [R1+0x8] ;  /* 0x0000080001667983 */ /* 0x000ea80000300a00 */
        /* <DEDUP_REMOVED lines=61> */
[----:B------:R-:W2:Y:S01]  /*2080*/  LDL.LU.64 R226, [R1+0x1f8] ;  /* 0x0001f80001e27983 */ /* 0x000ea20000300a00 */
[----:B------:R-:W-:-:S02]  /*2090*/  UIMAD UR4, UR8, 0x180, UR44 ;  /* 0x00000180080478a4 */ /* 0x000fc4000f8e022c */
[----:B------:R-:W-:Y:S01]  /*20a0*/  ULEA UR6, UR8, UR10, 0x9 ;  /* 0x0000000a08067291 */ /* 0x000fe2000f8e483f */
[----:B------:R-:W-:Y:S01]  /*20b0*/  UMOV UR5, 0xc0000010 ;  /* 0xc000001000057882 */ /* 0x000fe20000000000 */
[----:B------:R-:W-:Y:S01]  /*20c0*/  UMOV UR7, 0xc0000010 ;  /* 0xc000001000077882 */ /* 0x000fe20000000000 */
[----:B--2---:R-:W-:-:S06]  /*20d0*/  WARPGROUP.ARRIVE ;  /* 0x00000000000079c5 */ /* 0x004fcc0000000000 */
[----:B------:R-:W-:Y:S03]  /*20e0*/  HGMMA.64x256x16.F32 R100, gdesc[UR4], R100, gsb0 ;  /* 0x03e00000046479f0 */ /* 0x000fe60008000864 */
        /* <DEDUP_REMOVED lines=65> */
[----:B--2---:R3:W5:Y:S04]  /*2500*/  LDL.LU R163, [R1+0x2d8] ;  /* 0x0002d80001a37983 */ /* 0x0047680000300800 */
        /* <DEDUP_REMOVED lines=26> */
[----:B------:R-:W-:Y:S01]  /*26b0*/  UIADD3 UR4, UR4, 0x100, URZ ;  /* 0x0000010004047890 */ /* 0x000fe2000fffe03f */
[----:B------:R-:W-:Y:S01]  /*26c0*/  UMOV UR5, 0xc0000010 ;  /* 0xc000001000057882 */ /* 0x000fe20000000000 */
[----:B--2---:R-:W-:-:S07]  /*26d0*/  WARPGROUP.ARRIVE ;  /* 0x00000000000079c5 */ /* 0x004fce0000000000 */
[----:B------:R-:W-:Y:S03]  /*26e0*/  HGMMA.64x256x16.F32 R24, gdesc[UR4], R24, gsb0 ;  /* 0x03e00000041879f0 */ /* 0x000fe60008000818 */
[----:B------:R-:W-:Y:S02]  /*26f0*/  WARPGROUP.DEPBAR.LE gsb0, 0x0 ;  /* 0x00008000000079c5 */ /* 0x000fe40000010000 */
[----:B---3--:R-:W-:Y:S05]  /*2700*/  @!P0 BRA `(.L_x_24) ;  /* 0x0000000000048947 */ /* 0x008fea0003800000 */
[----:B------:R-:W-:Y:S01]  /*2710*/  BPT.TRAP 0x1 ;  /* 0x000000040000795c */ /* 0x000fe20000300000 */
.L_x_24:
[----:B------:R-:W-:Y:S02]  /*2720*/  UISETP.GT.U32.AND UP0, UPT, UR40, 0x1, UPT ;  /* 0x000000012800788c */ /* 0x000fe4000bf04070 */
[----:B------:R-:W-:-:S04]  /*2730*/  ULEA UR4, UR9, UR42, 0x3 ;  /* 0x0000002a09047291 */ /* 0x000fc8000f8e183f */
[----:B------:R-:W-:Y:S01]  /*2740*/  UIADD3 UR4, UR4, 0x80, URZ ;  /* 0x0000008004047890 */ /* 0x000fe2000fffe03f */
[----:B------:R-:W-:-:S03]  /*2750*/  PLOP3.LUT P1, PT, PT, PT, UP0, 0x80, 0x0 ;  /* 0x000000000000781c */ /* 0x000fc60003f2f008 */
[----:B------:R-:W-:-:S09]  /*2760*/  UPRMT UR4, URZ, 0x654, UR4 ;  /* 0x000006543f047896 */ /* 0x000fd20008000004 */
[----:B------:R-:W-:Y:S01]  /*2770*/  SYNCS.ARRIVE.TRANS64.RED.A1T0 RZ, [UR4], RZ ;  /* 0x000000ffffff79a7 */ /* 0x000fe20008100404 */
[----:B------:R-:W-:Y:S05]  /*2780*/  @P1 BRA `(.L_x_25) ;  /* 0x0000000000041947 */ /* 0x000fea0003800000 */
[----:B------:R-:W-:Y:S01]  /*2790*/  BPT.TRAP 0x1 ;  /* 0x000000040000795c */ /* 0x000fe20000300000 */
.L_x_25:
[----:B------:R-:W-:Y:S01]  /*27a0*/  UIADD3 UR8, UR8, 0x1, URZ ;  /* 0x0000000108087890 */ /* 0x000fe2000fffe03f */
[C---:B------:R-:W-:Y:S01]  /*27b0*/  ISETP.GT.AND P1, PT, R0.reuse, 0x1, PT ;  /* 0x000000010000780c */ /* 0x040fe20003f24270 */
[----:B------:R-:W-:Y:S01]  /*27c0*/  UIADD3 UR9, UR9, 0x1, URZ ;  /* 0x0000000109097890 */ /* 0x000fe2000fffe03f */
[----:B------:R-:W-:Y:S01]  /*27d0*/  VIADD R0, R0, 0xffffffff ;  /* 0xffffffff00007836 */ /* 0x000fe20000000000 */
[----:B------:R-:W-:Y:S02]  /*27e0*/  UISETP.NE.AND UP0, UPT, UR8, 0x10, UPT ;  /* 0x000000100800788c */ /* 0x000fe4000bf05270 */
[----:B------:R-:W-:Y:S02]  /*27f0*/  UISETP.NE.AND UP1, UPT, UR9, 0x10, UPT ;  /* 0x000000100900788c */ /* 0x000fe4000bf25270 */
[----:B------:R-:W-:Y:S02]  /*2800*/  USEL UR4, URZ, 0x1, UP0 ;  /* 0x000000013f047887 */ /* 0x000fe40008000000 */
[----:B------:R-:W-:-:S02]  /*2810*/  USEL UR8, UR8, URZ, UP0 ;  /* 0x0000003f08087287 */ /* 0x000fc40008000000 */
[----:B------:R-:W-:Y:S02]  /*2820*/  USEL UR9, UR9, URZ, UP1 ;  /* 0x0000003f09097287 */ /* 0x000fe40008800000 */
[----:B------:R-:W-:Y:S01]  /*2830*/  LOP3.LUT R3, R3, UR4, RZ, 0x3c, !PT ;  /* 0x0000000403037c12 */ /* 0x000fe2000f8e3cff */
[----:B------:R-:W-:Y:S09]  /*2840*/  @P1 BRA `(.L_x_26) ;  /* 0xfffffff0007c1947 */ /* 0x000ff2000383ffff */
.L_x_19:
[----:B01----:R-:W0:Y:S02]  /*2850*/  LDC R0, c[0x0][0x28c] ;  /* 0x0000a300ff007b82 */ /* 0x003e240000000800 */
[----:B0-----:R-:W-:-:S13]  /*2860*/  ISETP.GE.AND P1, PT, R0, 0x1, PT ;  /* 0x000000010000780c */ /* 0x001fda0003f26270 */
[----:B------:R-:W-:Y:S05]  /*2870*/  @!P1 BRA `(.L_x_27) ;  /* 0x0000000000349947 */ /* 0x000fea0003800000 */
[----:B------:R-:W-:Y:S05]  /*2880*/  @!P0 BRA `(.L_x_28) ;  /* 0x0000000000048947 */ /* 0x000fea0003800000 */
[----:B------:R-:W-:Y:S01]  /*2890*/  BPT.TRAP 0x1 ;  /* 0x000000040000795c */ /* 0x000fe20000300000 */
.L_x_28:
[----:B------:R-:W-:Y:S01]  /*28a0*/  R2UR UR4, R5 ;  /* 0x00000000050472ca */ /* 0x000fe200000e0000 */
[----:B------:R-:W-:-:S06]  /*28b0*/  UISETP.GT.U32.AND UP0, UPT, UR40, 0x1, UPT ;  /* 0x000000012800788c */ /* 0x000fcc000bf04070 */
[----:B------:R-:W-:-:S06]  /*28c0*/  PLOP3.LUT P0, PT, PT, PT, UP0, 0x80, 0x0 ;  /* 0x000000000000781c */ /* 0x000fcc0003f0f008 */
[----:B------:R-:W-:-:S04]  /*28d0*/  UIADD3 UR4, UR4, UR39, URZ ;  /* 0x0000002704047290 */ /* 0x000fc8000fffe03f */
[----:B------:R-:W-:-:S04]  /*28e0*/  USHF.L.U32 UR4, UR4, 0x3, URZ ;  /* 0x0000000304047899 */ /* 0x000fc8000800063f */
[----:B------:R-:W-:-:S04]  /*28f0*/  ULOP3.LUT UR4, UR4, 0x78, URZ, 0xc0, !UPT ;  /* 0x0000007804047892 */ /* 0x000fc8000f8ec03f */
[----:B------:R-:W-:-:S04]  /*2900*/  UIADD3 UR4, UR42, 0x80, UR4 ;  /* 0x000000802a047890 */ /* 0x000fc8000fffe004 */
[----:B------:R-:W-:-:S09]  /*2910*/  UPRMT UR4, URZ, 0x654, UR4 ;  /* 0x000006543f047896 */ /* 0x000fd20008000004 */
[----:B------:R-:W-:Y:S01]  /*2920*/  SYNCS.ARRIVE.TRANS64.RED.A1T0 RZ, [UR4], RZ ;  /* 0x000000ffffff79a7 */ /* 0x000fe20008100404 */
[----:B------:R-:W-:Y:S05]  /*2930*/  @P0 BRA `(.L_x_27) ;  /* 0x0000000000040947 */ /* 0x000fea0003800000 */
[----:B------:R-:W-:Y:S01]  /*2940*/  BPT.TRAP 0x1 ;  /* 0x000000040000795c */ /* 0x000fe20000300000 */
.L_x_27:
[----:B------:R-:W0:Y:S01]  /*2950*/  S2R R7, SR_TID.X ;  /* 0x0000000000077919 */ /* 0x000e220000002100 */
[----:B------:R-:W1:Y:S01]  /*2960*/  LDC R3, c[0x0][0x288] ;  /* 0x0000a200ff037b82 */ /* 0x000e620000000800 */
[----:B------:R-:W-:Y:S01]  /*2970*/  IMAD.SHL.U32 R0, R19, 0x100, RZ ;  /* 0x0000010013007824 */ /* 0x000fe200078e00ff */
[----:B-----5:R-:W-:Y:S01]  /*2980*/  LOP3.LUT R5, R163, 0x1, RZ, 0xc0, !PT ;  /* 0x00000001a3057812 */ /* 0x020fe200078ec0ff */
[----:B------:R-:W-:Y:S01]  /*2990*/  UIADD3 UR39, UR41, UR39, URZ ;  /* 0x0000002729277290 */ /* 0x000fe2000fffe03f */
[----:B------:R-:W-:Y:S01]  /*29a0*/  IMAD.MOV.U32 R162, RZ, RZ, -0x1 ;  /* 0xffffffffffa27424 */ /* 0x000fe200078e00ff */
[----:B------:R-:W-:Y:S01]  /*29b0*/  ULDC UR4, c[0x0][0x284] ;  /* 0x0000a10000047ab9 */ /* 0x000fe20000000800 */
[----:B------:R-:W-:Y:S01]  /*29c0*/  USHF.R.S32.HI UR10, URZ, 0x1f, UR43 ;  /* 0x0000001f3f0a7899 */ /* 0x000fe2000801142b */
[----:B------:R-:W-:Y:S01]  /*29d0*/  IMAD.SHL.U32 R18, R5, 0x40, RZ ;  /* 0x0000004005127824 */ /* 0x000fe200078e00ff */
[----:B------:R-:W-:Y:S01]  /*29e0*/  UISETP.GT.U32.AND UP0, UPT, UR39, 0xf, UPT ;  /* 0x0000000f2700788c */ /* 0x000fe2000bf04070 */
[----:B------:R-:W-:-:S03]  /*29f0*/  ULDC.64 UR8, c[0x0][0x5d0] ;  /* 0x0001740000087ab9 */ /* 0x000fc60000000a00 */
[----:B------:R-:W-:Y:S02]  /*2a00*/  UISETP.LT.U32.AND UP0, UPT, UR41, 0x10, UP0 ;  /* 0x000000102900788c */ /* 0x000fe40008701070 */
[----:B------:R-:W-:Y:S02]  /*2a10*/  UIMAD UR5, UR10, UR8, URZ ;  /* 0x000000080a0572a4 */ /* 0x000fe4000f8e023f */
[----:B------:R-:W-:Y:S02]  /*2a20*/  USEL UR6, URZ, 0x1, !UP0 ;  /* 0x000000013f067887 */ /* 0x000fe4000c000000 */
[----:B------:R-:W-:Y:S01]  /*2a30*/  UIMAD UR5, UR43, UR9, UR5 ;  /* 0x000000092b0572a4 */ /* 0x000fe2000f8e0205 */
[----:B-1----:R-:W-:Y:S02]  /*2a40*/  ISETP.GE.AND P0, PT, R0, R3, PT ;  /* 0x000000030000720c */ /* 0x002fe40003f06270 */
[C---:B0-----:R-:W-:Y:S01]  /*2a50*/  LOP3.LUT R4, R7.reuse, 0x3, RZ, 0xc0, !PT ;  /* 0x0000000307047812 */ /* 0x041fe200078ec0ff */
[C---:B------:R-:W-:Y:S01]  /*2a60*/  IMAD.SHL.U32 R20, R7.reuse, 0x2, RZ ;  /* 0x0000000207147824 */ /* 0x040fe200078e00ff */
[----:B------:R-:W-:-:S03]  /*2a70*/  LOP3.LUT R6, R7, 0x60, RZ, 0xc0, !PT ;  /* 0x0000006007067812 */ /* 0x000fc600078ec0ff */
[----:B------:R-:W-:Y:S01]  /*2a80*/  IMAD R4, R4, -0x2, R3 ;  /* 0xfffffffe04047824 */ /* 0x000fe200078e0203 */
[----:B------:R-:W-:Y:S02]  /*2a90*/  SHF.R.U32.HI R3, RZ, 0x2, R7 ;  /* 0x00000002ff037819 */ /* 0x000fe40000011607 */
[----:B------:R-:W-:Y:S01]  /*2aa0*/  SHF.R.U32.HI R6, RZ, 0x1, R6 ;  /* 0x00000001ff067819 */ /* 0x000fe20000011606 */
[----:B------:R-:W-:Y:S01]  /*2ab0*/  IMAD.IADD R0, R4, 0x1, -R0 ;  /* 0x0000000104007824 */ /* 0x000fe200078e0a00 */
[----:B------:R-:W-:Y:S01]  /*2ac0*/  LOP3.LUT R3, R3, 0x7, RZ, 0xc0, !PT ;  /* 0x0000000703037812 */ /* 0x000fe200078ec0ff */
[----:B------:R-:W-:Y:S01]  /*2ad0*/  IMAD R4, R22, 0xc0, RZ ;  /* 0x000000c016047824 */ /* 0x000fe200078e02ff */
[----:B------:R-:W-:Y:S02]  /*2ae0*/  LOP3.LUT R20, R20, 0x6, RZ, 0xc0, !PT ;  /* 0x0000000614147812 */ /* 0x000fe400078ec0ff */
[--C-:B------:R-:W-:Y:S02]  /*2af0*/  LOP3.LUT R18, R18, 0x40, R3.reuse, 0xe2, !PT ;  /* 0x0000004012127812 */ /* 0x100fe400078ee203 */
[----:B------:R-:W-:-:S02]  /*2b00*/  IADD3 R3, RZ, -R6, -R3 ;  /* 0x80000006ff037210 */ /* 0x000fc40007ffe803 */
[----:B------:R-:W-:Y:S02]  /*2b10*/  ISETP.GE.OR P0, PT, R4, UR4, P0 ;  /* 0x0000000404007c0c */ /* 0x000fe40008706670 */
[----:B------:R-:W-:Y:S01]  /*2b20*/  PRMT R20, R20, 0x6540, R19 ;  /* 0x0000654014147816 */ /* 0x000fe20000000013 */
[----:B------:R-:W-:Y:S01]  /*2b30*/  IMAD R3, R5, -0x40, R3 ;  /* 0xffffffc005037824 */ /* 0x000fe200078e0203 */
[----:B------:R-:W-:Y:S01]  /*2b40*/  LOP3.LUT R18, R18, R6, RZ, 0xfc, !PT ;  /* 0x0000000612127212 */ /* 0x000fe200078efcff */
[----:B------:R-:W-:Y:S01]  /*2b50*/  IMAD.U32 R6, RZ, RZ, UR8 ;  /* 0x00000008ff067e24 */ /* 0x000fe2000f8e00ff */
[--C-:B------:R-:W-:Y:S01]  /*2b60*/  SHF.R.S32.HI R21, RZ, 0x1f, R20.reuse ;  /* 0x0000001fff157819 */ /* 0x100fe20000011414 */
[----:B------:R-:W-:Y:S01]  /*2b70*/  IMAD.MOV.U32 R19, RZ, RZ, RZ ;  /* 0x000000ffff137224 */ /* 0x000fe200078e00ff */
[----:B------:R-:W-:Y:S01]  /*2b80*/  IADD3 R3, -R4, UR4, R3 ;  /* 0x0000000404037c10 */ /* 0x000fe2000fffe103 */
[----:B------:R-:W-:Y:S01]  /*2b90*/  USHF.R.U32.HI UR4, URZ, 0x4, UR39 ;  /* 0x000000043f047899 */ /* 0x000fe20008011627 */
[----:B------:R-:W-:Y:S01]  /*2ba0*/  IMAD.WIDE.U32 R6, R6, UR43, R20 ;  /* 0x0000002b06067c25 */ /* 0x000fe2000f8e0014 */
[----:B------:R-:W-:-:S02]  /*2bb0*/  ULOP3.LUT UR39, UR39, 0xf, URZ, 0xc0, !UPT ;  /* 0x0000000f27277892 */ /* 0x000fc4000f8ec03f */
[----:B------:R-:W-:Y:S01]  /*2bc0*/  ULOP3.LUT UR4, UR4, 0x1, URZ, 0xc0, !UPT ;  /* 0x0000000104047892 */ /* 0x000fe2000f8ec03f */
[----:B------:R-:W-:Y:S02]  /*2bd0*/  VIADD R7, R7, UR5 ;  /* 0x0000000507077c36 */ /* 0x000fe40008000000 */
[----:B------:R-:W-:Y:S01]  /*2be0*/  IMAD.WIDE R18, R22, 0xc0, R18 ;  /* 0x000000c016127825 */ /* 0x000fe200078e0212 */
[----:B------:R-:W-:-:S04]  /*2bf0*/  UISETP.NE.U32.AND UP1, UPT, UR4, 0x1, UPT ;  /* 0x000000010400788c */ /* 0x000fc8000bf25070 */
[----:B------:R-:W-:-:S04]  /*2c00*/  UISETP.GT.U32.AND UP0, UPT, UR41, 0xf, !UP1 ;  /* 0x0000000f2900788c */ /* 0x000fc8000cf04070 */
[----:B------:R-:W-:-:S04]  /*2c10*/  USEL UR4, URZ, 0x1, !UP0 ;  /* 0x000000013f047887 */ /* 0x000fc8000c000000 */
[----:B------:R-:W-:Y:S01]  /*2c20*/  ULOP3.LUT UR38, UR4, UR38, UR6, 0x96, !UPT ;  /* 0x0000002604267292 */ /* 0x000fe2000f8e9606 */
[----:B------:R-:W-:Y:S11]  /*2c30*/  @P0 BRA `(.L_x_29) ;  /* 0x0000010c00d40947 */ /* 0x000ff60003800000 */
[----:B------:R-:W-:Y:S01]  /*2c40*/  FSETP.NEU.AND P0, PT, R16, RZ, PT ;  /* 0x000000ff1000720b */ /* 0x000fe20003f0d000 */
[----:B------:R-:W-:Y:S01]  /*2c50*/  ULDC.64 UR4, c[0x0][0x5c8] ;  /* 0x0001720000047ab9 */ /* 0x000fe20000000a00 */
[----:B------:R-:W-:Y:S01]  /*2c60*/  ISETP.GT.AND P3, PT, R3, RZ, PT ;  /* 0x000000ff0300720c */ /* 0x000fe20003f64270 */
[----:B------:R-:W-:Y:S01]  /*2c70*/  IMAD R10, R19, UR4, RZ ;  /* 0x00000004130a7c24 */ /* 0x000fe2000f8e02ff */
[----:B------:R-:W-:Y:S01]  /*2c80*/  BSSY B0, `(.L_x_29) ;  /* 0x00010f0000007945 */ /* 0x000fe20003800000 */
[----:B------:R-:W-:Y:S01]  /*2c90*/  IMAD.WIDE.U32 R6, R18, UR4, R6 ;  /* 0x0000000412067c25 */ /* 0x000fe2000f8e0006 */
[----:B------:R-:W-:-:S03]  /*2ca0*/  ISETP.GT.AND P1, PT, R0, RZ, P3 ;  /* 0x000000ff0000720c */ /* 0x000fc60001f24270 */
[----:B------:R-:W-:-:S04]  /*2cb0*/  IMAD R10, R18, UR5, R10 ;  /* 0x00000005120a7c24 */ /* 0x000fc8000f8e020a */
[----:B------:R-:W-:Y:S01]  /*2cc0*/  IMAD.IADD R10, R7, 0x1, R10 ;  /* 0x00000001070a7824 */ /* 0x000fe200078e020a */
[----:B------:R-:W-:Y:S06]  /*2cd0*/  @!P0 BRA `(.L_x_30) ;  /* 0x000000b800088947 */ /* 0x000fec0003800000 */
[----:B------:R-:W0:Y:S01]  /*2ce0*/  LDC.64 R152, c[0x0][0x5b8] ;  /* 0x00016e00ff987b82 */ /* 0x000e220000000a00 */
[----:B------:R-:W2:Y:S01]  /*2cf0*/  LDL.LU R11, [R1] ;  /* 0x00000000010b7983 */ /* 0x000ea20000300800 */
[----:B------:R-:W-:-:S06]  /*2d00*/  ULDC.64 UR6, c[0x0][0x5c0] ;  /* 0x0001700000067ab9 */ /* 0x000fcc0000000a00 */
[----:B------:R-:W1:Y:S08]  /*2d10*/  LDC.64 R14, c[0x0][0x5b0] ;  /* 0x00016c00ff0e7b82 */ /* 0x000e700000000a00 */
[----:B------:R-:W3:Y:S01]  /*2d20*/  LDC.64 R12, c[0x0][0x5a8] ;  /* 0x00016a00ff0c7b82 */ /* 0x000ee20000000a00 */
[C---:B0-----:R-:W-:Y:S02]  /*2d30*/  IMAD R159, R152.reuse, UR10, RZ ;  /* 0x0000000a989f7c24 */ /* 0x041fe4000f8e02ff */
[----:B------:R-:W-:-:S04]  /*2d40*/  IMAD.WIDE.U32 R154, R152, UR43, R20 ;  /* 0x0000002b989a7c25 */ /* 0x000fc8000f8e0014 */
[----:B------:R-:W-:Y:S02]  /*2d50*/  IMAD R159, R153, UR43, R159 ;  /* 0x0000002b999f7c24 */ /* 0x000fe4000f8e029f */
[-C--:B-1----:R-:W-:Y:S02]  /*2d60*/  IMAD R158, R19, R14.reuse, RZ ;  /* 0x0000000e139e7224 */ /* 0x082fe400078e02ff */
[----:B------:R-:W-:Y:S02]  /*2d70*/  IMAD.IADD R23, R155, 0x1, R159 ;  /* 0x000000019b177824 */ /* 0x000fe400078e029f */
[----:B------:R-:W-:Y:S02]  /*2d80*/  IMAD.MOV.U32 R22, RZ, RZ, R154 ;  /* 0x000000ffff167224 */ /* 0x000fe400078e009a */
[C---:B------:R-:W-:Y:S02]  /*2d90*/  IMAD R158, R18.reuse, R15, R158 ;  /* 0x0000000f129e7224 */ /* 0x040fe400078e029e */
[----:B------:R-:W-:-:S04]  /*2da0*/  IMAD.WIDE.U32 R4, R18, R14, R22 ;  /* 0x0000000e12047225 */ /* 0x000fc800078e0016 */
[----:B------:R-:W-:Y:S01]  /*2db0*/  IMAD.IADD R5, R5, 0x1, R158 ;  /* 0x0000000105057824 */ /* 0x000fe200078e029e */
[----:B---3--:R-:W-:-:S04]  /*2dc0*/  LEA R8, P0, R4, R12, 0x1 ;  /* 0x0000000c04087211 */ /* 0x008fc800078008ff */
[----:B------:R-:W-:-:S05]  /*2dd0*/  LEA.HI.X R9, R4, R13, R5, 0x1, P0 ;  /* 0x0000000d04097211 */ /* 0x000fca00000f0c05 */
[----:B------:R-:W3:Y:S01]  /*2de0*/  @P1 LDG.E.LTC128B.U16 R153, desc[UR36][R8.64] ;  /* 0x0000002408991981 */ /* 0x000ee2000c1e1520 */
[----:B------:R-:W-:Y:S01]  /*2df0*/  BSSY B1, `(.L_x_31) ;  /* 0x0000011000017945 */ /* 0x000fe20003800000 */
[----:B---3--:R-:W-:-:S05]  /*2e00*/  HADD2.F32 R4, -RZ, R153.H0_H0 ;  /* 0x20000099ff047230 */ /* 0x008fca0000004100 */
[----:B------:R-:W-:-:S04]  /*2e10*/  FMUL R4, R4, R16 ;  /* 0x0000001004047220 */ /* 0x000fc80000400000 */
[----:B--2---:R-:W-:Y:S01]  /*2e20*/  FFMA R7, R11, R2, R4 ;  /* 0x000000020b077223 */ /* 0x004fe20000000004 */
[----:B------:R-:W-:-:S04]  /*2e30*/  LEA R4, P0, R6, UR6, 0x1 ;  /* 0x0000000606047c11 */ /* 0x000fc8000f8008ff */
[----:B------:R-:W-:Y:S02]  /*2e40*/  LEA.HI.X R5, R6, UR7, R10, 0x1, P0 ;  /* 0x0000000706057c11 */ /* 0x000fe400080f0c0a */
[----:B------:R-:W-:-:S05]  /*2e50*/  F2FP.F16.F32.PACK_AB R6, RZ, R7 ;  /* 0x00000007ff06723e */ /* 0x000fca00000000ff */
[----:B------:R0:W-:Y:S02]  /*2e60*/  @P1 STG.E.U16 desc[UR36][R4.64], R6 ;  /* 0x0000000604001986 */ /* 0x0001e4000c101524 */
[----:B0-----:R-:W-:-:S04]  /*2e70*/  IMAD.WIDE.U32 R6, R18, R14, R20 ;  /* 0x0000000e12067225 */ /* 0x001fc800078e0014 */
[----:B------:R-:W-:Y:S02]  /*2e80*/  IMAD.IADD R7, R158, 0x1, R7 ;  /* 0x000000019e077824 */ /* 0x000fe400078e0207 */
[----:B------:R-:W-:-:S04]  /*2e90*/  IMAD.WIDE.U32 R6, R152, UR43, R6 ;  /* 0x0000002b98067c25 */ /* 0x000fc8000f8e0006 */
[----:B------:R-:W-:Y:S01]  /*2ea0*/  IMAD.IADD R7, R159, 0x1, R7 ;  /* 0x000000019f077824 */ /* 0x000fe200078e0207 */
[----:B------:R-:W-:-:S04]  /*2eb0*/  LEA R10, P0, R6, R12, 0x1 ;  /* 0x0000000c060a7211 */ /* 0x000fc800078008ff */
[----:B------:R-:W-:Y:S02]  /*2ec0*/  LEA.HI.X R11, R6, R13, R7, 0x1, P0 ;  /* 0x0000000d060b7211 */ /* 0x000fe400000f0c07 */
[----:B------:R-:W-:-:S13]  /*2ed0*/  ISETP.GT.AND P0, PT, R0, 0x1, P3 ;  /* 0x000000010000780c */ /* 0x000fda0001f04270 */
[----:B------:R-:W-:Y:S05]  /*2ee0*/  @!P0 BRA `(.L_x_32) ;  /* 0x0000000000048947 */ /* 0x000fea0003800000 */
[----:B------:R0:W5:Y:S02]  /*2ef0*/  LDG.E.LTC128B.U16 R153, desc[UR36][R10.64+0x2] ;  /* 0x000002240a997981 */ /* 0x000164000c1e1520 */
.L_x_32:
[----:B------:R-:W-:Y:S05]  /*2f00*/  BSYNC B1 ;  /* 0x0000000000017941 */ /* 0x000fea0003800000 */
.L_x_31:
[----:B------:R-:W2:Y:S01]  /*2f10*/  LDL.LU R7, [R1+0x4] ;  /* 0x0000040001077983 */ /* 0x000ea20000300800 */
[----:B-----5:R-:W-:Y:S01]  /*2f20*/  HADD2.F32 R6, -RZ, R153.H0_H0 ;  /* 0x20000099ff067230 */ /* 0x020fe20000004100 */
[C---:B------:R-:W-:Y:S01]  /*2f30*/  SHF.L.U64.HI R157, R14.reuse, 0x3, R15 ;  /* 0x000000030e9d7819 */ /* 0x040fe2000001020f */
[----:B------:R-:W-:Y:S01]  /*2f40*/  IMAD.SHL.U32 R156, R14, 0x8, RZ ;  /* 0x000000080e9c7824 */ /* 0x000fe200078e00ff */
[----:B------:R-:W3:Y:S02]  /*2f50*/  LDL.LU R160, [R1+0x8] ;  /* 0x0000080001a07983 */ /* 0x000ee40000300800 */
[----:B------:R-:W-:-:S04]  /*2f60*/  FMUL R6, R6, R16 ;  /* 0x0000001006067220 */ /* 0x000fc80000400000 */
[----:B--2---:R-:W-:-:S05]  /*2f70*/  FFMA R6, R7, R2, R6 ;  /* 0x0000000207067223 */ /* 0x004fca0000000006 */
[----:B------:R-:W-:-:S05]  /*2f80*/  F2FP.F16.F32.PACK_AB R6, RZ, R6 ;  /* 0x00000006ff06723e */ /* 0x000fca00000000ff */
[----:B------:R1:W-:Y:S01]  /*2f90*/  @P0 STG.E.U16 desc[UR36][R4.64+0x2], R6 ;  /* 0x0000020604000986 */ /* 0x0003e2000c101524 */
[----:B------:R-:W-:-:S04]  /*2fa0*/  ISETP.GT.AND P0, PT, R3, 0x8, PT ;  /* 0x000000080300780c */ /* 0x000fc80003f04270 */
[----:B------:R-:W-:Y:S01]  /*2fb0*/  ISETP.GT.AND P1, PT, R0, RZ, P0 ;  /* 0x000000ff0000720c */ /* 0x000fe20000724270 */
[----:B-1----:R-:W-:-:S04]  /*2fc0*/  IMAD.WIDE.U32 R6, R18, R14, R156 ;  /* 0x0000000e12067225 */ /* 0x002fc800078e009c */
[----:B------:R-:W-:Y:S01]  /*2fd0*/  IMAD.IADD R158, R158, 0x1, R7 ;  /* 0x000000019e9e7824 */ /* 0x000fe200078e0207 */
[----:B------:R-:W-:-:S04]  /*2fe0*/  IADD3 R7, P2, R154, R6, RZ ;  /* 0x000000069a077210 */ /* 0x000fc80007f5e0ff */
[----:B------:R-:W-:Y:S02]  /*2ff0*/  IADD3.X R9, R158, R23, RZ, P2, !PT ;  /* 0x000000179e097210 */ /* 0x000fe400017fe4ff */
[----:B------:R-:W-:-:S04]  /*3000*/  LEA R8, P2, R7, R12, 0x1 ;  /* 0x0000000c07087211 */ /* 0x000fc800078408ff */
[----:B------:R-:W-:-:S05]  /*3010*/  LEA.HI.X R9, R7, R13, R9, 0x1, P2 ;  /* 0x0000000d07097211 */ /* 0x000fca00010f0c09 */
[----:B------:R1:W2:Y:S01]  /*3020*/  @P1 LDG.E.LTC128B.U16 R153, desc[UR36][R8.64] ;  /* 0x0000002408991981 */ /* 0x0002a2000c1e1520 */
[----:B------:R-:W-:Y:S01]  /*3030*/  IADD3 R6, P2, R20, R6, RZ ;  /* 0x0000000614067210 */ /* 0x000fe20007f5e0ff */
[----:B------:R-:W-:Y:S01]  /*3040*/  BSSY B1, `(.L_x_33) ;  /* 0x0000016000017945 */ /* 0x000fe20003800000 */
[----:B------:R-:W-:-:S03]  /*3050*/  ISETP.GT.AND P4, PT, R0, 0x1, P0 ;  /* 0x000000010000780c */ /* 0x000fc60000784270 */
[----:B------:R-:W-:Y:S02]  /*3060*/  IMAD.X R7, R21, 0x1, R158, P2 ;  /* 0x0000000115077824 */ /* 0x000fe400010e069e */
[----:B------:R-:W-:Y:S02]  /*3070*/  IMAD.U32 R158, RZ, RZ, UR5 ;  /* 0x00000005ff9e7e24 */ /* 0x000fe4000f8e00ff */
[----:B------:R-:W-:-:S04]  /*3080*/  IMAD.WIDE.U32 R6, R152, UR43, R6 ;  /* 0x0000002b98067c25 */ /* 0x000fc8000f8e0006 */
[----:B------:R-:W-:Y:S01]  /*3090*/  IMAD.IADD R7, R159, 0x1, R7 ;  /* 0x000000019f077824 */ /* 0x000fe200078e0207 */
[----:B-1----:R-:W-:-:S04]  /*30a0*/  LEA R8, P2, R6, R12, 0x1 ;  /* 0x0000000c06087211 */ /* 0x002fc800078408ff */
[----:B------:R-:W-:Y:S01]  /*30b0*/  LEA.HI.X R9, R6, R13, R7, 0x1, P2 ;  /* 0x0000000d06097211 */ /* 0x000fe200010f0c07 */
[----:B--2---:R-:W-:-:S05]  /*30c0*/  HADD2.F32 R6, -RZ, R153.H0_H0 ;  /* 0x20000099ff067230 */ /* 0x004fca0000004100 */
[----:B------:R-:W-:-:S04]  /*30d0*/  FMUL R6, R6, R16 ;  /* 0x0000001006067220 */ /* 0x000fc80000400000 */
[----:B---3--:R-:W-:Y:S01]  /*30e0*/  FFMA R7, R160, R2, R6 ;  /* 0x00000002a0077223 */ /* 0x008fe20000000006 */
[----:B------:R-:W-:Y:S02]  /*30f0*/  IMAD.U32 R160, RZ, RZ, UR4 ;  /* 0x00000004ffa07e24 */ /* 0x000fe4000f8e00ff */
[----:B------:R-:W-:Y:S02]  /*3100*/  IMAD.U32 R6, RZ, RZ, UR4 ;  /* 0x00000004ff067e24 */ /* 0x000fe4000f8e00ff */
[----:B------:R-:W-:Y:S01]  /*3110*/  IMAD.SHL.U32 R160, R160, 0x10, RZ ;  /* 0x00000010a0a07824 */ /* 0x000fe200078e00ff */
[----:B------:R-:W-:Y:S02]  /*3120*/  F2FP.F16.F32.PACK_AB R7, RZ, R7 ;  /* 0x00000007ff07723e */ /* 0x000fe400000000ff */
[----:B------:R-:W-:Y:S02]  /*3130*/  SHF.L.U64.HI R158, R6, 0x4, R158 ;  /* 0x00000004069e7819 */ /* 0x000fe4000001029e */
[----:B------:R-:W-:-:S02]  /*3140*/  IADD3 R6, P2, R160, R4, RZ ;  /* 0x00000004a0067210 */ /* 0x000fc40007f5e0ff */
[----:B------:R-:W-:-:S03]  /*3150*/  PRMT R161, R7, 0x7610, R161 ;  /* 0x0000761007a17816 */ /* 0x000fc600000000a1 */
[----:B------:R-:W-:-:S05]  /*3160*/  IMAD.X R7, R158, 0x1, R5, P2 ;  /* 0x000000019e077824 */ /* 0x000fca00010e0605 */
[----:B------:R1:W-:Y:S01]  /*3170*/  @P1 STG.E.U16 desc[UR36][R6.64], R161 ;  /* 0x000000a106001986 */ /* 0x0003e2000c101524 */
[----:B------:R-:W-:Y:S05]  /*3180*/  @!P4 BRA `(.L_x_34) ;  /* 0x000000000004c947 */ /* 0x000fea0003800000 */
[----:B------:R2:W5:Y:S02]  /*3190*/  LDG.E.LTC128B.U16 R153, desc[UR36][R8.64+0x2] ;  /* 0x0000022408997981 */ /* 0x000564000c1e1520 */
.L_x_34:
[----:B------:R-:W-:Y:S05]  /*31a0*/  BSYNC B1 ;  /* 0x0000000000017941 */ /* 0x000fea0003800000 */
.L_x_33:
[----:B------:R-:W3:Y:S01]  /*31b0*/  LDL.LU R164, [R1+0xc] ;  /* 0x00000c0001a47983 */ /* 0x000ee20000300800 */
[----:B-1---5:R-:W-:Y:S01]  /*31c0*/  HADD2.F32 R161, -RZ, R153.H0_H0 ;  /* 0x20000099ffa17230 */ /* 0x022fe20000004100 */
[----:B------:R-:W-:Y:S01]  /*31d0*/  ISETP.GT.AND P1, PT, R0, 0x8, P3 ;  /* 0x000000080000780c */ /* 0x000fe20001f24270 */
[----:B------:R-:W-:Y:S03]  /*31e0*/  BSSY B1, `(.L_x_35) ;  /* 0x0000007000017945 */ /* 0x000fe60003800000 */
[----:B------:R-:W-:-:S04]  /*31f0*/  FMUL R161, R161, R16 ;  /* 0x00000010a1a17220 */ /* 0x000fc80000400000 */
[----:B---3--:R-:W-:-:S05]  /*3200*/  FFMA R161, R164, R2, R161 ;  /* 0x00000002a4a17223 */ /* 0x008fca00000000a1 */
[----:B------:R-:W-:-:S05]  /*3210*/  F2FP.F16.F32.PACK_AB R161, RZ, R161 ;  /* 0x000000a1ffa1723e */ /* 0x000fca00000000ff */
[----:B------:R1:W-:Y:S01]  /*3220*/  @P4 STG.E.U16 desc[UR36][R6.64+0x2], R161 ;  /* 0x000002a106004986 */ /* 0x0003e2000c101524 */
[----:B------:R-:W-:Y:S05]  /*3230*/  @!P1 BRA `(.L_x_36) ;  /* 0x0000000000049947 */ /* 0x000fea0003800000 */
[----:B------:R3:W5:Y:S02]  /*3240*/  LDG.E.LTC128B.U16 R153, desc[UR36][R10.64+0x10] ;  /* 0x000010240a997981 */ /* 0x000764000c1e1520 */
.L_x_36:
[----:B------:R-:W-:Y:S05]  /*3250*/  BSYNC B1 ;  /* 0x0000000000017941 */ /* 0x000fea0003800000 */
.L_x_35:
[----:B------:R-:W4:Y:S01]  /*3260*/  LDL.LU R164, [R1+0x10] ;  /* 0x0000100001a47983 */ /* 0x000f220000300800 */
[----:B-1---5:R-:W-:Y:S01]  /*3270*/  HADD2.F32 R161, -RZ, R153.H0_H0 ;  /* 0x20000099ffa17230 */ /* 0x022fe20000004100 */
[----:B------:R-:W-:Y:S01]  /*3280*/  ISETP.GT.AND P2, PT, R0, 0x9, P3 ;  /* 0x000000090000780c */ /* 0x000fe20001f44270 */
[----:B------:R-:W-:Y:S03]  /*3290*/  BSSY B1, `(.L_x_37) ;  /* 0x0000007000017945 */ /* 0x000fe60003800000 */
[----:B------:R-:W-:-:S04]  /*32a0*/  FMUL R161, R161, R16 ;  /* 0x00000010a1a17220 */ /* 0x000fc80000400000 */
[----:B----4-:R-:W-:-:S05]  /*32b0*/  FFMA R161, R164, R2, R161 ;  /* 0x00000002a4a17223 */ /* 0x010fca00000000a1 */
[----:B------:R-:W-:-:S05]  /*32c0*/  F2FP.F16.F32.PACK_AB R161, RZ, R161 ;  /* 0x000000a1ffa1723e */ /* 0x000fca00000000ff */
[----:B------:R1:W-:Y:S01]  /*32d0*/  @P1 STG.E.U16 desc[UR36][R4.64+0x10], R161 ;  /* 0x000010a104001986 */ /* 0x0003e2000c101524 */
[----:B------:R-:W-:Y:S05]  /*32e0*/  @!P2 BRA `(.L_x_38) ;  /* 0x000000000004a947 */ /* 0x000fea0003800000 */
[----:B------:R4:W5:Y:S02]  /*32f0*/  LDG.E.LTC128B.U16 R153, desc[UR36][R10.64+0x12] ;  /* 0x000012240a997981 */ /* 0x000964000c1e1520 */
.L_x_38:
[----:B------:R-:W-:Y:S05]  /*3300*/  BSYNC B1 ;  /* 0x0000000000017941 */ /* 0x000fea0003800000 */
.L_x_37:
[----:B------:R-:W2:Y:S01]  /*3310*/  LDL.LU R164, [R1+0x14] ;  /* 0x0000140001a47983 */ /* 0x000ea20000300800 */
[----:B-1---5:R-:W-:Y:S01]  /*3320*/  HADD2.F32 R161, -RZ, R153.H0_H0 ;  /* 0x20000099ffa17230 */ /* 0x022fe20000004100 */
[----:B------:R-:W-:Y:S01]  /*3330*/  ISETP.GT.AND P1, PT, R0, 0x8, P0 ;  /* 0x000000080000780c */ /* 0x000fe20000724270 */
[----:B------:R-:W-:Y:S03]  /*3340*/  BSSY B1, `(.L_x_39) ;  /* 0x0000007000017945 */ /* 0x000fe60003800000 */
[----:B------:R-:W-:-:S04]  /*3350*/  FMUL R161, R161, R16 ;  /* 0x00000010a1a17220 */ /* 0x000fc80000400000 */
[----:B--2---:R-:W-:-:S05]  /*3360*/  FFMA R161, R164, R2, R161 ;  /* 0x00000002a4a17223 */ /* 0x004fca00000000a1 */
[----:B------:R-:W-:-:S05]  /*3370*/  F2FP.F16.F32.PACK_AB R161, RZ, R161 ;  /* 0x000000a1ffa1723e */ /* 0x000fca00000000ff */
[----:B------:R1:W-:Y:S01]  /*3380*/  @P2 STG.E.U16 desc[UR36][R4.64+0x12], R161 ;  /* 0x000012a104002986 */ /* 0x0003e2000c101524 */
[----:B------:R-:W-:Y:S05]  /*3390*/  @!P1 BRA `(.L_x_40) ;  /* 0x0000000000049947 */ /* 0x000fea0003800000 */
[----:B------:R2:W5:Y:S02]  /*33a0*/  LDG.E.LTC128B.U16 R153, desc[UR36][R8.64+0x10] ;  /* 0x0000102408997981 */ /* 0x000564000c1e1520 */
.L_x_40:
[----:B------:R-:W-:Y:S05]  /*33b0*/  BSYNC B1 ;  /* 0x0000000000017941 */ /* 0x000fea0003800000 */
.L_x_39:
        /* <DEDUP_REMOVED lines=10> */
.L_x_42:
[----:B------:R-:W-:Y:S05]  /*3460*/  BSYNC B1 ;  /* 0x0000000000017941 */ /* 0x000fea0003800000 */
.L_x_41:
        /* <DEDUP_REMOVED lines=10> */
.L_x_44:
[----:B------:R-:W-:Y:S05]  /*3510*/  BSYNC B1 ;  /* 0x0000000000017941 */ /* 0x000fea0003800000 */
.L_x_43:
        /* <DEDUP_REMOVED lines=10> */
.L_x_46:
[----:B------:R-:W-:Y:S05]  /*35c0*/  BSYNC B1 ;  /* 0x0000000000017941 */ /* 0x000fea0003800000 */
.L_x_45:
        /* <DEDUP_REMOVED lines=10> */
.L_x_48:
[----:B------:R-:W-:Y:S05]  /*3670*/  BSYNC B1 ;  /* 0x0000000000017941 */ /* 0x000fea0003800000 */
.L_x_47:
        /* <DEDUP_REMOVED lines=10> */
.L_x_50:
[----:B------:R-:W-:Y:S05]  /*3720*/  BSYNC B1 ;  /* 0x0000000000017941 */ /* 0x000fea0003800000 */
.L_x_49:
        /* <DEDUP_REMOVED lines=10> */
.L_x_52:
[----:B------:R-:W-:Y:S05]  /*37d0*/  BSYNC B1 ;  /* 0x0000000000017941 */ /* 0x000fea0003800000 */
.L_x_51:
        /* <DEDUP_REMOVED lines=10> */
.L_x_54:
[----:B------:R-:W-:Y:S05]  /*3880*/  BSYNC B1 ;  /* 0x0000000000017941 */ /* 0x000fea0003800000 */
.L_x_53:
        /* <DEDUP_REMOVED lines=10> */
.L_x_56:
[----:B------:R-:W-:Y:S05]  /*3930*/  BSYNC B1 ;  /* 0x0000000000017941 */ /* 0x000fea0003800000 */
.L_x_55:
        /* <DEDUP_REMOVED lines=10> */
.L_x_58:
[----:B------:R-:W-:Y:S05]  /*39e0*/  BSYNC B1 ;  /* 0x0000000000017941 */ /* 0x000fea0003800000 */
.L_x_57:
        /* <DEDUP_REMOVED lines=10> */
.L_x_60:
[----:B------:R-:W-:Y:S05]  /*3a90*/  BSYNC B1 ;  /* 0x0000000000017941 */ /* 0x000fea0003800000 */
.L_x_59:
        /* <DEDUP_REMOVED lines=10> */
.L_x_62:
[----:B------:R-:W-:Y:S05]  /*3b40*/  BSYNC B1 ;  /* 0x0000000000017941 */ /* 0x000fea0003800000 */
.L_x_61:
        /* <DEDUP_REMOVED lines=10> */
.L_x_64:
[----:B------:R-:W-:Y:S05]  /*3bf0*/  BSYNC B1 ;  /* 0x0000000000017941 */ /* 0x000fea0003800000 */
.L_x_63:
        /* <DEDUP_REMOVED lines=10> */
.L_x_66:
[----:B------:R-:W-:Y:S05]  /*3ca0*/  BSYNC B1 ;  /* 0x0000000000017941 */ /* 0x000fea0003800000 */
.L_x_65:
        /* <DEDUP_REMOVED lines=10> */
.L_x_68:
[----:B------:R-:W-:Y:S05]  /*3d50*/  BSYNC B1 ;  /* 0x0000000000017941 */ /* 0x000fea0003800000 */
.L_x_67:
        /* <DEDUP_REMOVED lines=10> */
.L_x_70:
[----:B------:R-:W-:Y:S05]  /*3e00*/  BSYNC B1 ;  /* 0x0000000000017941 */ /* 0x000fea0003800000 */
.L_x_69:
        /* <DEDUP_REMOVED lines=10> */
.L_x_72:
[----:B------:R-:W-:Y:S05]  /*3eb0*/  BSYNC B1 ;  /* 0x0000000000017941 */ /* 0x000fea0003800000 */
.L_x_71:
        /* <DEDUP_REMOVED lines=10> */
.L_x_74:
[----:B------:R-:W-:Y:S05]  /*3f60*/  BSYNC B1 ;  /* 0x0000000000017941 */ /* 0x000fea0003800000 */
.L_x_73:
        /* <DEDUP_REMOVED lines=10> */
.L_x_76:
[----:B------:R-:W-:Y:S05]  /*4010*/  BSYNC B1 ;  /* 0x0000000000017941 */ /* 0x000fea0003800000 */
.L_x_75:
        /* <DEDUP_REMOVED lines=10> */
.L_x_78:
[----:B------:R-:W-:Y:S05]  /*40c0*/  BSYNC B1 ;  /* 0x0000000000017941 */ /* 0x000fea0003800000 */
.L_x_77:
        /* <DEDUP_REMOVED lines=10> */
.L_x_80:
[----:B------:R-:W-:Y:S05]  /*4170*/  BSYNC B1 ;  /* 0x0000000000017941 */ /* 0x000fea0003800000 */
.L_x_79:
        /* <DEDUP_REMOVED lines=10> */
.L_x_82:
[----:B------:R-:W-:Y:S05]  /*4220*/  BSYNC B1 ;  /* 0x0000000000017941 */ /* 0x000fea0003800000 */
.L_x_81:
        /* <DEDUP_REMOVED lines=10> */
.L_x_84:
[----:B------:R-:W-:Y:S05]  /*42d0*/  BSYNC B1 ;  /* 0x0000000000017941 */ /* 0x000fea0003800000 */
.L_x_83:
        /* <DEDUP_REMOVED lines=10> */
.L_x_86:
[----:B------:R-:W-:Y:S05]  /*4380*/  BSYNC B1 ;  /* 0x0000000000017941 */ /* 0x000fea0003800000 */
.L_x_85:
        /* <DEDUP_REMOVED lines=10> */
.L_x_88:
[----:B------:R-:W-:Y:S05]  /*4430*/  BSYNC B1 ;  /* 0x0000000000017941 */ /* 0x000fea0003800000 */
.L_x_87:
        /* <DEDUP_REMOVED lines=10> */
.L_x_90:
[----:B------:R-:W-:Y:S05]  /*44e0*/  BSYNC B1 ;  /* 0x0000000000017941 */ /* 0x000fea0003800000 */
.L_x_89:
        /* <DEDUP_REMOVED lines=10> */
.L_x_92:
[----:B------:R-:W-:Y:S05]  /*4590*/  BSYNC B1 ;  /* 0x0000000000017941 */ /* 0x000fea0003800000 */
.L_x_91:
        /* <DEDUP_REMOVED lines=10> */
.L_x_94:
[----:B------:R-:W-:Y:S05]  /*4640*/  BSYNC B1 ;  /* 0x0000000000017941 */ /* 0x000fea0003800000 */
.L_x_93:
        /* <DEDUP_REMOVED lines=10> */
.L_x_96:
[----:B------:R-:W-:Y:S05]  /*46f0*/  BSYNC B1 ;  /* 0x0000000000017941 */ /* 0x000fea0003800000 */
.L_x_95:
        /* <DEDUP_REMOVED lines=10> */
.L_x_98:
[----:B------:R-:W-:Y:S05]  /*47a0*/  BSYNC B1 ;  /* 0x0000000000017941 */ /* 0x000fea0003800000 */
.L_x_97:
        /* <DEDUP_REMOVED lines=10> */
.L_x_100:
[----:B------:R-:W-:Y:S05]  /*4850*/  BSYNC B1 ;  /* 0x0000000000017941 */ /* 0x000fea0003800000 */
.L_x_99:
        /* <DEDUP_REMOVED lines=10> */
.L_x_102:
[----:B------:R-:W-:Y:S05]  /*4900*/  BSYNC B1 ;  /* 0x0000000000017941 */ /* 0x000fea0003800000 */
.L_x_101:
        /* <DEDUP_REMOVED lines=10> */
.L_x_104:
[----:B------:R-:W-:Y:S05]  /*49b0*/  BSYNC B1 ;  /* 0x0000000000017941 */ /* 0x000fea0003800000 */
.L_x_103:
        /* <DEDUP_REMOVED lines=10> */
.L_x_106:
[----:B------:R-:W-:Y:S05]  /*4a60*/  BSYNC B1 ;  /* 0x0000000000017941 */ /* 0x000fea0003800000 */
.L_x_105:
        /* <DEDUP_REMOVED lines=10> */
.L_x_108:
[----:B------:R-:W-:Y:S05]  /*4b10*/  BSYNC B1 ;  /* 0x0000000000017941 */ /* 0x000fea0003800000 */
.L_x_107:
        /* <DEDUP_REMOVED lines=10> */
.L_x_110:
[----:B------:R-:W-:Y:S05]  /*4bc0*/  BSYNC B1 ;  /* 0x0000000000017941 */ /* 0x000fea0003800000 */
.L_x_109:
        /* <DEDUP_REMOVED lines=10> */
.L_x_112:
[----:B------:R-:W-:Y:S05]  /*4c70*/  BSYNC B1 ;  /* 0x0000000000017941 */ /* 0x000fea0003800000 */
.L_x_111:
        /* <DEDUP_REMOVED lines=10> */
.L_x_114:
[----:B------:R-:W-:Y:S05]  /*4d20*/  BSYNC B1 ;  /* 0x0000000000017941 */ /* 0x000fea0003800000 */
.L_x_113:
        /* <DEDUP_REMOVED lines=10> */
.L_x_116:
[----:B------:R-:W-:Y:S05]  /*4dd0*/  BSYNC B1 ;  /* 0x0000000000017941 */ /* 0x000fea0003800000 */
.L_x_115:
        /* <DEDUP_REMOVED lines=10> */
.L_x_118:
[----:B------:R-:W-:Y:S05]  /*4e80*/  BSYNC B1 ;  /* 0x0000000000017941 */ /* 0x000fea0003800000 */
.L_x_117:
        /* <DEDUP_REMOVED lines=10> */
.L_x_120:
[----:B------:R-:W-:Y:S05]  /*4f30*/  BSYNC B1 ;  /* 0x0000000000017941 */ /* 0x000fea0003800000 */
.L_x_119:
        /* <DEDUP_REMOVED lines=10> */
.L_x_122:
[----:B------:R-:W-:Y:S05]  /*4fe0*/  BSYNC B1 ;  /* 0x0000000000017941 */ /* 0x000fea0003800000 */
.L_x_121:
        /* <DEDUP_REMOVED lines=10> */
.L_x_124:
[----:B------:R-:W-:Y:S05]  /*5090*/  BSYNC B1 ;  /* 0x0000000000017941 */ /* 0x000fea0003800000 */
.L_x_123:
        /* <DEDUP_REMOVED lines=10> */
.L_x_126:
[----:B------:R-:W-:Y:S05]  /*5140*/  BSYNC B1 ;  /* 0x0000000000017941 */ /* 0x000fea0003800000 */
.L_x_125:
        /* <DEDUP_REMOVED lines=10> */
.L_x_128:
[----:B------:R-:W-:Y:S05]  /*51f0*/  BSYNC B1 ;  /* 0x0000000000017941 */ /* 0x000fea0003800000 */
.L_x_127:
        /* <DEDUP_REMOVED lines=10> */
.L_x_130:
[----:B------:R-:W-:Y:S05]  /*52a0*/  BSYNC B1 ;  /* 0x0000000000017941 */ /* 0x000fea0003800000 */
.L_x_129:
        /* <DEDUP_REMOVED lines=10> */
.L_x_132:
[----:B------:R-:W-:Y:S05]  /*5350*/  BSYNC B1 ;  /* 0x0000000000017941 */ /* 0x000fea0003800000 */
.L_x_131:
        /* <DEDUP_REMOVED lines=10> */
.L_x_134:
[----:B------:R-:W-:Y:S05]  /*5400*/  BSYNC B1 ;  /* 0x0000000000017941 */ /* 0x000fea0003800000 */
.L_x_133:
        /* <DEDUP_REMOVED lines=10> */
.L_x_136:
[----:B------:R-:W-:Y:S05]  /*54b0*/  BSYNC B1 ;  /* 0x0000000000017941 */ /* 0x000fea0003800000 */
.L_x_135:
        /* <DEDUP_REMOVED lines=10> */
.L_x_138:
[----:B------:R-:W-:Y:S05]  /*5560*/  BSYNC B1 ;  /* 0x0000000000017941 */ /* 0x000fea0003800000 */
.L_x_137:
        /* <DEDUP_REMOVED lines=10> */
.L_x_140:
[----:B------:R-:W-:Y:S05]  /*5610*/  BSYNC B1 ;  /* 0x0000000000017941 */ /* 0x000fea0003800000 */
.L_x_139:
        /* <DEDUP_REMOVED lines=10> */
.L_x_142:
[----:B------:R-:W-:Y:S05]  /*56c0*/  BSYNC B1 ;  /* 0x0000000000017941 */ /* 0x000fea0003800000 */
.L_x_141:
        /* <DEDUP_REMOVED lines=10> */
.L_x_144:
[----:B------:R-:W-:Y:S05]  /*5770*/  BSYNC B1 ;  /* 0x0000000000017941 */ /* 0x000fea0003800000 */
.L_x_143:
        /* <DEDUP_REMOVED lines=10> */
.L_x_146:
[----:B------:R-:W-:Y:S05]  /*5820*/  BSYNC B1 ;  /* 0x0000000000017941 */ /* 0x000fea0003800000 */
.L_x_145:
        /* <DEDUP_REMOVED lines=10> */
.L_x_148:
[----:B------:R-:W-:Y:S05]  /*58d0*/  BSYNC B1 ;  /* 0x0000000000017941 */ /* 0x000fea0003800000 */
.L_x_147:
        /* <DEDUP_REMOVED lines=10> */
.L_x_150:
[----:B------:R-:W-:Y:S05]  /*5980*/  BSYNC B1 ;  /* 0x0000000000017941 */ /* 0x000fea0003800000 */
.L_x_149:
        /* <DEDUP_REMOVED lines=10> */
.L_x_152:
[----:B------:R-:W-:Y:S05]  /*5a30*/  BSYNC B1 ;  /* 0x0000000000017941 */ /* 0x000fea0003800000 */
.L_x_151:
        /* <DEDUP_REMOVED lines=10> */
.L_x_154:
[----:B------:R-:W-:Y:S05]  /*5ae0*/  BSYNC B1 ;  /* 0x0000000000017941 */ /* 0x000fea0003800000 */
.L_x_153:
        /* <DEDUP_REMOVED lines=10> */
.L_x_156:
[----:B------:R-:W-:Y:S05]  /*5b90*/  BSYNC B1 ;  /* 0x0000000000017941 */ /* 0x000fea0003800000 */
.L_x_155:
        /* <DEDUP_REMOVED lines=10> */
.L_x_158:
[----:B------:R-:W-:Y:S05]  /*5c40*/  BSYNC B1 ;  /* 0x0000000000017941 */ /* 0x000fea0003800000 */
.L_x_157:
        /* <DEDUP_REMOVED lines=10> */
.L_x_160:
[----:B------:R-:W-:Y:S05]  /*5cf0*/  BSYNC B1 ;  /* 0x0000000000017941 */ /* 0x000fea0003800000 */
.L_x_159:
        /* <DEDUP_REMOVED lines=10> */
.L_x_162:
[----:B------:R-:W-:Y:S05]  /*5da0*/  BSYNC B1 ;  /* 0x0000000000017941 */ /* 0x000fea0003800000 */
.L_x_161:
        /* <DEDUP_REMOVED lines=10> */
.L_x_164:
[----:B------:R-:W-:Y:S05]  /*5e50*/  BSYNC B1 ;  /* 0x0000000000017941 */ /* 0x000fea0003800000 */
.L_x_163:
        /* <DEDUP_REMOVED lines=10> */
.L_x_166:
[----:B------:R-:W-:Y:S05]  /*5f00*/  BSYNC B1 ;  /* 0x0000000000017941 */ /* 0x000fea0003800000 */
.L_x_165:
        /* <DEDUP_REMOVED lines=10> */
.L_x_168:
[----:B------:R-:W-:Y:S05]  /*5fb0*/  BSYNC B1 ;  /* 0x0000000000017941 */ /* 0x000fea0003800000 */
.L_x_167:
        /* <DEDUP_REMOVED lines=10> */
.L_x_170:
[----:B------:R-:W-:Y:S05]  /*6060*/  BSYNC B1 ;  /* 0x0000000000017941 */ /* 0x000fea0003800000 */
.L_x_169:
        /* <DEDUP_REMOVED lines=10> */
.L_x_172:
[----:B------:R-:W-:Y:S05]  /*6110*/  BSYNC B1 ;  /* 0x0000000000017941 */ /* 0x000fea0003800000 */
.L_x_171:
        /* <DEDUP_REMOVED lines=10> */
.L_x_174:
[----:B------:R-:W-:Y:S05]  /*61c0*/  BSYNC B1 ;  /* 0x0000000000017941 */ /* 0x000fea0003800000 */
.L_x_173:
        /* <DEDUP_REMOVED lines=10> */
.L_x_176:
[----:B------:R-:W-:Y:S05]  /*6270*/  BSYNC B1 ;  /* 0x0000000000017941 */ /* 0x000fea0003800000 */
.L_x_175:
        /* <DEDUP_REMOVED lines=10> */
.L_x_178:
[----:B------:R-:W-:Y:S05]  /*6320*/  BSYNC B1 ;  /* 0x0000000000017941 */ /* 0x000fea0003800000 */
.L_x_177:
        /* <DEDUP_REMOVED lines=10> */
.L_x_180:
[----:B------:R-:W-:Y:S05]  /*63d0*/  BSYNC B1 ;  /* 0x0000000000017941 */ /* 0x000fea0003800000 */
.L_x_179:
        /* <DEDUP_REMOVED lines=10> */
.L_x_182:
[----:B------:R-:W-:Y:S05]  /*6480*/  BSYNC B1 ;  /* 0x0000000000017941 */ /* 0x000fea0003800000 */
.L_x_181:
        /* <DEDUP_REMOVED lines=10> */
.L_x_184:
[----:B------:R-:W-:Y:S05]  /*6530*/  BSYNC B1 ;  /* 0x0000000000017941 */ /* 0x000fea0003800000 */
.L_x_183:
        /* <DEDUP_REMOVED lines=10> */
.L_x_186:
[----:B------:R-:W-:Y:S05]  /*65e0*/  BSYNC B1 ;  /* 0x0000000000017941 */ /* 0x000fea0003800000 */
.L_x_185:
        /* <DEDUP_REMOVED lines=10> */
.L_x_188:
[----:B------:R-:W-:Y:S05]  /*6690*/  BSYNC B1 ;  /* 0x0000000000017941 */ /* 0x000fea0003800000 */
.L_x_187:
        /* <DEDUP_REMOVED lines=10> */
.L_x_190:
[----:B------:R-:W-:Y:S05]  /*6740*/  BSYNC B1 ;  /* 0x0000000000017941 */ /* 0x000fea0003800000 */
.L_x_189:
        /* <DEDUP_REMOVED lines=10> */
.L_x_192:
[----:B------:R-:W-:Y:S05]  /*67f0*/  BSYNC B1 ;  /* 0x0000000000017941 */ /* 0x000fea0003800000 */
.L_x_191:
        /* <DEDUP_REMOVED lines=10> */
.L_x_194:
[----:B------:R-:W-:Y:S05]  /*68a0*/  BSYNC B1 ;  /* 0x0000000000017941 */ /* 0x000fea0003800000 */
.L_x_193:
        /* <DEDUP_REMOVED lines=10> */
.L_x_196:
[----:B------:R-:W-:Y:S05]  /*6950*/  BSYNC B1 ;  /* 0x0000000000017941 */ /* 0x000fea0003800000 */
.L_x_195:
        /* <DEDUP_REMOVED lines=10> */
.L_x_198:
[----:B------:R-:W-:Y:S05]  /*6a00*/  BSYNC B1 ;  /* 0x0000000000017941 */ /* 0x000fea0003800000 */
.L_x_197:
        /* <DEDUP_REMOVED lines=10> */
.L_x_200:
[----:B------:R-:W-:Y:S05]  /*6ab0*/  BSYNC B1 ;  /* 0x0000000000017941 */ /* 0x000fea0003800000 */
.L_x_199:
        /* <DEDUP_REMOVED lines=10> */
.L_x_202:
[----:B------:R-:W-:Y:S05]  /*6b60*/  BSYNC B1 ;  /* 0x0000000000017941 */ /* 0x000fea0003800000 */
.L_x_201:
        /* <DEDUP_REMOVED lines=10> */
.L_x_204:
[----:B------:R-:W-:Y:S05]  /*6c10*/  BSYNC B1 ;  /* 0x0000000000017941 */ /* 0x000fea0003800000 */
.L_x_203:
        /* <DEDUP_REMOVED lines=10> */
.L_x_206:
[----:B------:R-:W-:Y:S05]  /*6cc0*/  BSYNC B1 ;  /* 0x0000000000017941 */ /* 0x000fea0003800000 */
.L_x_205:
        /* <DEDUP_REMOVED lines=10> */
.L_x_208:
[----:B------:R-:W-:Y:S05]  /*6d70*/  BSYNC B1 ;  /* 0x0000000000017941 */ /* 0x000fea0003800000 */
.L_x_207:
        /* <DEDUP_REMOVED lines=10> */
.L_x_210:
[----:B------:R-:W-:Y:S05]  /*6e20*/  BSYNC B1 ;  /* 0x0000000000017941 */ /* 0x000fea0003800000 */
.L_x_209:
        /* <DEDUP_REMOVED lines=10> */
.L_x_212:
[----:B------:R-:W-:Y:S05]  /*6ed0*/  BSYNC B1 ;  /* 0x0000000000017941 */ /* 0x000fea0003800000 */
.L_x_211:
        /* <DEDUP_REMOVED lines=10> */
.L_x_214:
[----:B------:R-:W-:Y:S05]  /*6f80*/  BSYNC B1 ;  /* 0x0000000000017941 */ /* 0x000fea0003800000 */
.L_x_213:
        /* <DEDUP_REMOVED lines=10> */
.L_x_216:
[----:B------:R-:W-:Y:S05]  /*7030*/  BSYNC B1 ;  /* 0x0000000000017941 */ /* 0x000fea0003800000 */
.L_x_215:
        /* <DEDUP_REMOVED lines=10> */
.L_x_218:
[----:B------:R-:W-:Y:S05]  /*70e0*/  BSYNC B1 ;  /* 0x0000000000017941 */ /* 0x000fea0003800000 */
.L_x_217:
        /* <DEDUP_REMOVED lines=10> */
.L_x_220:
[----:B------:R-:W-:Y:S05]  /*7190*/  BSYNC B1 ;  /* 0x0000000000017941 */ /* 0x000fea0003800000 */
.L_x_219:
        /* <DEDUP_REMOVED lines=10> */
.L_x_222:
[----:B------:R-:W-:Y:S05]  /*7240*/  BSYNC B1 ;  /* 0x0000000000017941 */ /* 0x000fea0003800000 */
.L_x_221:
        /* <DEDUP_REMOVED lines=10> */
.L_x_224:
[----:B------:R-:W-:Y:S05]  /*72f0*/  BSYNC B1 ;  /* 0x0000000000017941 */ /* 0x000fea0003800000 */
.L_x_223:
        /* <DEDUP_REMOVED lines=10> */
.L_x_226:
[----:B------:R-:W-:Y:S05]  /*73a0*/  BSYNC B1 ;  /* 0x0000000000017941 */ /* 0x000fea0003800000 */
.L_x_225:
        /* <DEDUP_REMOVED lines=10> */
.L_x_228:
[----:B------:R-:W-:Y:S05]  /*7450*/  BSYNC B1 ;  /* 0x0000000000017941 */ /* 0x000fea0003800000 */
.L_x_227:
        /* <DEDUP_REMOVED lines=10> */
.L_x_230:
[----:B------:R-:W-:Y:S05]  /*7500*/  BSYNC B1 ;  /* 0x0000000000017941 */ /* 0x000fea0003800000 */
.L_x_229:
        /* <DEDUP_REMOVED lines=10> */
.L_x_232:
[----:B------:R-:W-:Y:S05]  /*75b0*/  BSYNC B1 ;  /* 0x0000000000017941 */ /* 0x000fea0003800000 */
.L_x_231:
        /* <DEDUP_REMOVED lines=10> */
.L_x_234:
[----:B------:R-:W-:Y:S05]  /*7660*/  BSYNC B1 ;  /* 0x0000000000017941 */ /* 0x000fea0003800000 */
.L_x_233:
        /* <DEDUP_REMOVED lines=10> */
.L_x_236:
[----:B------:R-:W-:Y:S05]  /*7710*/  BSYNC B1 ;  /* 0x0000000000017941 */ /* 0x000fea0003800000 */
.L_x_235:
        /* <DEDUP_REMOVED lines=10> */
.L_x_238:
[----:B------:R-:W-:Y:S05]  /*77c0*/  BSYNC B1 ;  /* 0x0000000000017941 */ /* 0x000fea0003800000 */
.L_x_237:
        /* <DEDUP_REMOVED lines=10> */
.L_x_240:
[----:B------:R-:W-:Y:S05]  /*7870*/  BSYNC B1 ;  /* 0x0000000000017941 */ /* 0x000fea0003800000 */
.L_x_239:
        /* <DEDUP_REMOVED lines=10> */
.L_x_242:
[----:B------:R-:W-:Y:S05]  /*7920*/  BSYNC B1 ;  /* 0x0000000000017941 */ /* 0x000fea0003800000 */
.L_x_241:
        /* <DEDUP_REMOVED lines=10> */
.L_x_244:
[----:B------:R-:W-:Y:S05]  /*79d0*/  BSYNC B1 ;  /* 0x0000000000017941 */ /* 0x000fea0003800000 */
.L_x_243:
        /* <DEDUP_REMOVED lines=10> */
.L_x_246:
[----:B------:R-:W-:Y:S05]  /*7a80*/  BSYNC B1 ;  /* 0x0000000000017941 */ /* 0x000fea0003800000 */
.L_x_245:
        /* <DEDUP_REMOVED lines=10> */
.L_x_248:
[----:B------:R-:W-:Y:S05]  /*7b30*/  BSYNC B1 ;  /* 0x0000000000017941 */ /* 0x000fea0003800000 */
.L_x_247:
        /* <DEDUP_REMOVED lines=10> */
.L_x_250:
[----:B------:R-:W-:Y:S05]  /*7be0*/  BSYNC B1 ;  /* 0x0000000000017941 */ /* 0x000fea0003800000 */
.L_x_249:
        /* <DEDUP_REMOVED lines=10> */
.L_x_252:
[----:B------:R-:W-:Y:S05]  /*7c90*/  BSYNC B1 ;  /* 0x0000000000017941 */ /* 0x000fea0003800000 */
.L_x_251:
        /* <DEDUP_REMOVED lines=10> */
.L_x_254:
[----:B------:R-:W-:Y:S05]  /*7d40*/  BSYNC B1 ;  /* 0x0000000000017941 */ /* 0x000fea0003800000 */
.L_x_253:
        /* <DEDUP_REMOVED lines=10> */
.L_x_256:
[----:B------:R-:W-:Y:S05]  /*7df0*/  BSYNC B1 ;  /* 0x0000000000017941 */ /* 0x000fea0003800000 */
.L_x_255:
        /* <DEDUP_REMOVED lines=10> */
.L_x_258:
[----:B------:R-:W-:Y:S05]  /*7ea0*/  BSYNC B1 ;  /* 0x0000000000017941 */ /* 0x000fea0003800000 */
.L_x_257:
        /* <DEDUP_REMOVED lines=10> */
.L_x_260:
[----:B------:R-:W-:Y:S05]  /*7f50*/  BSYNC B1 ;  /* 0x0000000000017941 */ /* 0x000fea0003800000 */
.L_x_259:
        /* <DEDUP_REMOVED lines=10> */
.L_x_262:
[----:B------:R-:W-:Y:S05]  /*8000*/  BSYNC B1 ;  /* 0x0000000000017941 */ /* 0x000fea0003800000 */
.L_x_261:
        /* <DEDUP_REMOVED lines=10> */
.L_x_264:
[----:B------:R-:W-:Y:S05]  /*80b0*/  BSYNC B1 ;  /* 0x0000000000017941 */ /* 0x000fea0003800000 */
.L_x_263:
        /* <DEDUP_REMOVED lines=10> */
.L_x_266:
[----:B------:R-:W-:Y:S05]  /*8160*/  BSYNC B1 ;  /* 0x0000000000017941 */ /* 0x000fea0003800000 */
.L_x_265:
        /* <DEDUP_REMOVED lines=10> */
.L_x_268:
[----:B------:R-:W-:Y:S05]  /*8210*/  BSYNC B1 ;  /* 0x0000000000017941 */ /* 0x000fea0003800000 */
.L_x_267:
        /* <DEDUP_REMOVED lines=10> */
.L_x_270:
[----:B------:R-:W-:Y:S05]  /*82c0*/  BSYNC B1 ;  /* 0x0000000000017941 */ /* 0x000fea0003800000 */
.L_x_269:
        /* <DEDUP_REMOVED lines=10> */
.L_x_272:
[----:B------:R-:W-:Y:S05]  /*8370*/  BSYNC B1 ;  /* 0x0000000000017941 */ /* 0x000fea0003800000 */
.L_x_271:
        /* <DEDUP_REMOVED lines=10> */
.L_x_274:
[----:B------:R-:W-:Y:S05]  /*8420*/  BSYNC B1 ;  /* 0x0000000000017941 */ /* 0x000fea0003800000 */
.L_x_273:
        /* <DEDUP_REMOVED lines=10> */
.L_x_276:
[----:B------:R-:W-:Y:S05]  /*84d0*/  BSYNC B1 ;  /* 0x0000000000017941 */ /* 0x000fea0003800000 */
.L_x_275:
        /* <DEDUP_REMOVED lines=10> */
.L_x_278:
[----:B------:R-:W-:Y:S05]  /*8580*/  BSYNC B1 ;  /* 0x0000000000017941 */ /* 0x000fea0003800000 */
.L_x_277:
[----:B0-234-:R-:W2:Y:S01]  /*8590*/  LDL.LU R10, [R1+0x1f4] ;  /* 0x0001f400010a7983 */ /* 0x01dea20000300800 */
[----:B-----5:R-:W-:Y:S01]  /*85a0*/  HADD2.F32 R11, -RZ, R153.H0_H0 ;  /* 0x20000099ff0b7230 */ /* 0x020fe20000004100 */
        /* <DEDUP_REMOVED lines=8> */
.L_x_280:
[----:B------:R-:W-:Y:S05]  /*8630*/  BSYNC B1 ;  /* 0x0000000000017941 */ /* 0x000fea0003800000 */
.L_x_279:
[----:B------:R-:W3:Y:S01]  /*8640*/  LDL.LU R10, [R1+0x1f8] ;  /* 0x0001f800010a7983 */ /* 0x000ee20000300800 */
[----:B0----5:R-:W-:Y:S01]  /*8650*/  HADD2.F32 R11, -RZ, R153.H0_H0 ;  /* 0x20000099ff0b7230 */ /* 0x021fe20000004100 */
[----:B------:R-:W-:Y:S01]  /*8660*/  ISETP.GT.AND P1, PT, R0, 0xf9, P0 ;  /* 0x000000f90000780c */ /* 0x000fe20000724270 */
[----:B------:R-:W-:Y:S01]  /*8670*/  BSSY B1, `(.L_x_281) ;  /* 0x0000009000017945 */ /* 0x000fe20003800000 */
[----:B------:R-:W-:Y:S02]  /*8680*/  IADD3 R167, P0, R18, 0x80, RZ ;  /* 0x0000008012a77810 */ /* 0x000fe40007f1e0ff */
[----:B------:R-:W-:-:S03]  /*8690*/  FMUL R11, R11, R16 ;  /* 0x000000100b0b7220 */ /* 0x000fc60000400000 */
[----:B------:R-:W-:Y:S02]  /*86a0*/  IMAD.X R19, RZ, RZ, R19, P0 ;  /* 0x000000ffff137224 */ /* 0x000fe400000e0613 */
[----:B---3--:R-:W-:-:S05]  /*86b0*/  FFMA R11, R10, R2, R11 ;  /* 0x000000020a0b7223 */ /* 0x008fca000000000b */
[----:B------:R-:W-:-:S05]  /*86c0*/  F2FP.F16.F32.PACK_AB R11, RZ, R11 ;  /* 0x0000000bff0b723e */ /* 0x000fca00000000ff */
[----:B------:R0:W-:Y:S01]  /*86d0*/  @P2 STG.E.U16 desc[UR36][R6.64+0x1f0], R11 ;  /* 0x0001f00b06002986 */ /* 0x0001e2000c101524 */
[----:B------:R-:W-:Y:S05]  /*86e0*/  @!P1 BRA `(.L_x_282) ;  /* 0x0000000000049947 */ /* 0x000fea0003800000 */
[----:B------:R3:W5:Y:S02]  /*86f0*/  LDG.E.LTC128B.U16 R153, desc[UR36][R8.64+0x1f2] ;  /* 0x0001f22408997981 */ /* 0x000764000c1e1520 */
.L_x_282:
[----:B------:R-:W-:Y:S05]  /*8700*/  BSYNC B1 ;  /* 0x0000000000017941 */ /* 0x000fea0003800000 */
.L_x_281:
[----:B------:R-:W4:Y:S01]  /*8710*/  LDL.LU R10, [R1+0x1fc] ;  /* 0x0001fc00010a7983 */ /* 0x000f220000300800 */
[----:B--23-5:R-:W-:Y:S01]  /*8720*/  HADD2.F32 R9, -RZ, R153.H0_H0 ;  /* 0x20000099ff097230 */ /* 0x02cfe20000004100 */
[----:B------:R-:W-:Y:S01]  /*8730*/  ISETP.GT.AND P0, PT, R3, 0x80, PT ;  /* 0x000000800300780c */ /* 0x000fe20003f04270 */
[----:B------:R-:W-:-:S03]  /*8740*/  IMAD R8, R19, R14, RZ ;  /* 0x0000000e13087224 */ /* 0x000fc600078e02ff */
[----:B0-----:R-:W-:Y:S01]  /*8750*/  FMUL R11, R9, R16 ;  /* 0x00000010090b7220 */ /* 0x001fe20000400000 */
[C---:B------:R-:W-:Y:S01]  /*8760*/  IMAD R165, R167.reuse, R15, R8 ;  /* 0x0000000fa7a57224 */ /* 0x040fe200078e0208 */
[----:B------:R-:W-:Y:S01]  /*8770*/  ISETP.GT.AND P3, PT, R0, RZ, P0 ;  /* 0x000000ff0000720c */ /* 0x000fe20000764270 */
[----:B------:R-:W-:-:S04]  /*8780*/  IMAD.WIDE.U32 R8, R167, R14, R22 ;  /* 0x0000000ea7087225 */ /* 0x000fc800078e0016 */
[----:B------:R-:W-:Y:S02]  /*8790*/  IMAD.IADD R9, R9, 0x1, R165 ;  /* 0x0000000109097824 */ /* 0x000fe400078e02a5 */
[----:B----4-:R-:W-:Y:S01]  /*87a0*/  FFMA R11, R10, R2, R11 ;  /* 0x000000020a0b7223 */ /* 0x010fe2000000000b */
[----:B------:R-:W-:-:S04]  /*87b0*/  LEA R10, P2, R8, R12, 0x1 ;  /* 0x0000000c080a7211 */ /* 0x000fc800078408ff */
[----:B------:R-:W-:Y:S02]  /*87c0*/  F2FP.F16.F32.PACK_AB R15, RZ, R11 ;  /* 0x0000000bff0f723e */ /* 0x000fe400000000ff */
[--C-:B------:R-:W-:Y:S02]  /*87d0*/  LEA.HI.X R11, R8, R13, R9.reuse, 0x1, P2 ;  /* 0x0000000d080b7211 */ /* 0x100fe400010f0c09 */
[----:B------:R-:W-:-:S05]  /*87e0*/  PRMT R9, R15, 0x7610, R9 ;  /* 0x000076100f097816 */ /* 0x000fca0000000009 */
[----:B------:R0:W-:Y:S04]  /*87f0*/  @P1 STG.E.U16 desc[UR36][R6.64+0x1f2], R9 ;  /* 0x0001f20906001986 */ /* 0x0001e8000c101524 */
[----:B------:R2:W3:Y:S01]  /*8800*/  @P3 LDG.E.LTC128B.U16 R153, desc[UR36][R10.64] ;  /* 0x000000240a993981 */ /* 0x0004e2000c1e1520 */
[----:B-1----:R-:W-:Y:S01]  /*8810*/  IMAD.U32 R161, RZ, RZ, UR4 ;  /* 0x00000004ffa17e24 */ /* 0x002fe2000f8e00ff */
[----:B------:R-:W-:Y:S01]  /*8820*/  ISETP.GT.AND P2, PT, R0, 0x1, P0 ;  /* 0x000000010000780c */ /* 0x000fe20000744270 */
[----:B------:R-:W-:Y:S01]  /*8830*/  IMAD.U32 R164, RZ, RZ, UR4 ;  /* 0x00000004ffa47e24 */ /* 0x000fe2000f8e00ff */
[----:B------:R-:W-:Y:S01]  /*8840*/  BSSY B1, `(.L_x_283) ;  /* 0x0000013000017945 */ /* 0x000fe20003800000 */
[----:B------:R-:W-:Y:S02]  /*8850*/  IMAD.U32 R169, RZ, RZ, UR5 ;  /* 0x00000005ffa97e24 */ /* 0x000fe4000f8e00ff */
[----:B------:R-:W-:-:S02]  /*8860*/  IMAD.SHL.U32 R161, R161, 0x100, RZ ;  /* 0x00000100a1a17824 */ /* 0x000fc400078e00ff */
[----:B0-----:R-:W-:Y:S01]  /*8870*/  IMAD.WIDE.U32 R8, R167, R14, R20 ;  /* 0x0000000ea7087225 */ /* 0x001fe200078e0014 */
[----:B--2---:R-:W-:-:S03]  /*8880*/  SHF.L.U64.HI R11, R164, 0x8, R169 ;  /* 0x00000008a40b7819 */ /* 0x004fc600000102a9 */
[----:B------:R-:W-:Y:S02]  /*8890*/  IMAD.IADD R9, R165, 0x1, R9 ;  /* 0x00000001a5097824 */ /* 0x000fe400078e0209 */
[----:B------:R-:W-:Y:S01]  /*88a0*/  IMAD.WIDE.U32 R18, R152, UR43, R8 ;  /* 0x0000002b98127c25 */ /* 0x000fe2000f8e0008 */
[----:B------:R-:W-:-:S03]  /*88b0*/  IADD3 R8, P1, R161, R4, RZ ;  /* 0x00000004a1087210 */ /* 0x000fc60007f3e0ff */
[----:B------:R-:W-:Y:S01]  /*88c0*/  IMAD.IADD R7, R159, 0x1, R19 ;  /* 0x000000019f077824 */ /* 0x000fe200078e0213 */
[----:B------:R-:W-:Y:S01]  /*88d0*/  LEA R6, P4, R18, R12, 0x1 ;  /* 0x0000000c12067211 */ /* 0x000fe200078808ff */
[----:B------:R-:W-:-:S03]  /*88e0*/  IMAD.X R9, R11, 0x1, R5, P1 ;  /* 0x000000010b097824 */ /* 0x000fc600008e0605 */
[----:B------:R-:W-:Y:S01]  /*88f0*/  LEA.HI.X R7, R18, R13, R7, 0x1, P4 ;  /* 0x0000000d12077211 */ /* 0x000fe200020f0c07 */
[----:B---3--:R-:W-:-:S05]  /*8900*/  HADD2.F32 R15, -RZ, R153.H0_H0 ;  /* 0x20000099ff0f7230 */ /* 0x008fca0000004100 */
[----:B------:R-:W-:-:S04]  /*8910*/  FMUL R15, R15, R16 ;  /* 0x000000100f0f7220 */ /* 0x000fc80000400000 */
[----:B------:R-:W-:-:S05]  /*8920*/  FFMA R15, R24, R2, R15 ;  /* 0x00000002180f7223 */ /* 0x000fca000000000f */
[----:B------:R-:W-:-:S05]  /*8930*/  F2FP.F16.F32.PACK_AB R15, RZ, R15 ;  /* 0x0000000fff0f723e */ /* 0x000fca00000000ff */
[----:B------:R0:W-:Y:S01]  /*8940*/  @P3 STG.E.U16 desc[UR36][R8.64], R15 ;  /* 0x0000000f08003986 */ /* 0x0001e2000c101524 */
[----:B------:R-:W-:Y:S05]  /*8950*/  @!P2 BRA `(.L_x_284) ;  /* 0x000000000004a947 */ /* 0x000fea0003800000 */
[----:B------:R1:W5:Y:S02]  /*8960*/  LDG.E.LTC128B.U16 R153, desc[UR36][R6.64+0x2] ;  /* 0x0000022406997981 */ /* 0x000364000c1e1520 */
.L_x_284:
[----:B------:R-:W-:Y:S05]  /*8970*/  BSYNC B1 ;  /* 0x0000000000017941 */ /* 0x000fea0003800000 */
.L_x_283:
[----:B0----5:R-:W-:Y:S01]  /*8980*/  HADD2.F32 R15, -RZ, R153.H0_H0 ;  /* 0x20000099ff0f7230 */ /* 0x021fe20000004100 */
[----:B------:R-:W-:Y:S01]  /*8990*/  ISETP.GT.AND P1, PT, R3, 0x88, PT ;  /* 0x000000880300780c */ /* 0x000fe20003f24270 */
[----:B------:R-:W-:Y:S01]  /*89a0*/  BSSY B1, `(.L_x_285) ;  /* 0x0000010000017945 */ /* 0x000fe20003800000 */
[----:B------:R-:W-:Y:S02]  /*89b0*/  PRMT R3, R153, 0x7610, R3 ;  /* 0x0000761099037816 */ /* 0x000fe40000000003 */
[----:B------:R-:W-:Y:S01]  /*89c0*/  FMUL R10, R15, R16 ;  /* 0x000000100f0a7220 */ /* 0x000fe20000400000 */
[----:B------:R-:W-:Y:S01]  /*89d0*/  IMAD.WIDE.U32 R14, R167, R14, R156 ;  /* 0x0000000ea70e7225 */ /* 0x000fe200078e009c */
[----:B------:R-:W-:-:S03]  /*89e0*/  ISETP.GT.AND P3, PT, R0, RZ, P1 ;  /* 0x000000ff0000720c */ /* 0x000fc60000f64270 */
[----:B------:R-:W-:Y:S01]  /*89f0*/  FFMA R10, R25, R2, R10 ;  /* 0x00000002190a7223 */ /* 0x000fe2000000000a */
[----:B------:R-:W-:Y:S01]  /*8a00*/  IMAD.IADD R165, R165, 0x1, R15 ;  /* 0x00000001a5a57824 */ /* 0x000fe200078e020f */
[-C--:B------:R-:W-:Y:S02]  /*8a10*/  IADD3 R154, P5, R154, R14.reuse, RZ ;  /* 0x0000000e9a9a7210 */ /* 0x080fe40007fbe0ff */
[----:B------:R-:W-:Y:S02]  /*8a20*/  IADD3 R18, P4, R20, R14, RZ ;  /* 0x0000000e14127210 */ /* 0x000fe40007f9e0ff */
[----:B------:R-:W-:Y:S01]  /*8a30*/  F2FP.F16.F32.PACK_AB R10, RZ, R10 ;  /* 0x0000000aff0a723e */ /* 0x000fe200000000ff */
[----:B------:R-:W-:Y:S01]  /*8a40*/  IMAD.X R22, R165, 0x1, R23, P5 ;  /* 0x00000001a5167824 */ /* 0x000fe200028e0617 */
[----:B------:R-:W-:-:S03]  /*8a50*/  LEA R14, P5, R154, R12, 0x1 ;  /* 0x0000000c9a0e7211 */ /* 0x000fc600078a08ff */
[----:B------:R0:W-:Y:S01]  /*8a60*/  @P2 STG.E.U16 desc[UR36][R8.64+0x2], R10 ;  /* 0x0000020a08002986 */ /* 0x0001e2000c101524 */
[----:B------:R-:W-:Y:S01]  /*8a70*/  LEA.HI.X R15, R154, R13, R22, 0x1, P5 ;  /* 0x0000000d9a0f7211 */ /* 0x000fe200028f0c16 */
[----:B------:R-:W-:Y:S08]  /*8a80*/  @!P3 BRA `(.L_x_286) ;  /* 0x000000000004b947 */ /* 0x000ff00003800000 */
[----:B------:R2:W5:Y:S02]  /*8a90*/  LDG.E.LTC128B.U16 R3, desc[UR36][R14.64] ;  /* 0x000000240e037981 */ /* 0x000564000c1e1520 */
.L_x_286:
[----:B------:R-:W-:Y:S05]  /*8aa0*/  BSYNC B1 ;  /* 0x0000000000017941 */ /* 0x000fea0003800000 */
.L_x_285:
[----:B--2--5:R-:W-:Y:S01]  /*8ab0*/  HADD2.F32 R15, -RZ, R3.H0_H0 ;  /* 0x20000003ff0f7230 */ /* 0x024fe20000004100 */
[----:B------:R-:W-:Y:S01]  /*8ac0*/  ISETP.GT.AND P2, PT, R0, 0x1, P1 ;  /* 0x000000010000780c */ /* 0x000fe20000f44270 */
[----:B------:R-:W-:Y:S01]  /*8ad0*/  IMAD.X R19, R21, 0x1, R165, P4 ;  /* 0x0000000115137824 */ /* 0x000fe200020e06a5 */
[----:B------:R-:W-:Y:S01]  /*8ae0*/  IADD3 R14, P4, R8, R160, RZ ;  /* 0x000000a0080e7210 */ /* 0x000fe20007f9e0ff */
[----:B------:R-:W-:Y:S01]  /*8af0*/  BSSY B1, `(.L_x_287) ;  /* 0x000000c000017945 */ /* 0x000fe20003800000 */
[----:B------:R-:W-:Y:S01]  /*8b00*/  FMUL R15, R15, R16 ;  /* 0x000000100f0f7220 */ /* 0x000fe20000400000 */
[----:B------:R-:W-:-:S04]  /*8b10*/  IMAD.WIDE.U32 R152, R152, UR43, R18 ;  /* 0x0000002b98987c25 */ /* 0x000fc8000f8e0012 */
[----:B------:R-:W-:Y:S01]  /*8b20*/  FFMA R15, R26, R2, R15 ;  /* 0x000000021a0f7223 */ /* 0x000fe2000000000f */
[----:B------:R-:W-:Y:S01]  /*8b30*/  IMAD.IADD R159, R159, 0x1, R153 ;  /* 0x000000019f9f7824 */ /* 0x000fe200078e0299 */
[----:B------:R-:W-:-:S03]  /*8b40*/  LEA R12, P5, R152, R12, 0x1 ;  /* 0x0000000c980c7211 */ /* 0x000fc600078a08ff */
[----:B0-----:R-:W-:Y:S02]  /*8b50*/  F2FP.F16.F32.PACK_AB R10, RZ, R15 ;  /* 0x0000000fff0a723e */ /* 0x001fe400000000ff */
[----:B------:R-:W-:Y:S02]  /*8b60*/  IADD3.X R15, R9, R158, RZ, P4, !PT ;  /* 0x0000009e090f7210 */ /* 0x000fe400027fe4ff */
[----:B------:R-:W-:-:S03]  /*8b70*/  LEA.HI.X R13, R152, R13, R159, 0x1, P5 ;  /* 0x0000000d980d7211 */ /* 0x000fc600028f0c9f */
[----:B------:R0:W-:Y:S01]  /*8b80*/  @P3 STG.E.U16 desc[UR36][R14.64], R10 ;  /* 0x0000000a0e003986 */ /* 0x0001e2000c101524 */
[----:B------:R-:W-:Y:S05]  /*8b90*/  @!P2 BRA `(.L_x_288) ;  /* 0x000000000004a947 */ /* 0x000fea0003800000 */
[----:B------:R2:W5:Y:S02]  /*8ba0*/  LDG.E.LTC128B.U16 R3, desc[UR36][R12.64+0x2] ;  /* 0x000002240c037981 */ /* 0x000564000c1e1520 */
.L_x_288:
[----:B------:R-:W-:Y:S05]  /*8bb0*/  BSYNC B1 ;  /* 0x0000000000017941 */ /* 0x000fea0003800000 */
.L_x_287:
[----:B-----5:R-:W-:Y:S01]  /*8bc0*/  HADD2.F32 R19, -RZ, R3.H0_H0 ;  /* 0x20000003ff137230 */ /* 0x020fe20000004100 */
[----:B------:R-:W-:Y:S01]  /*8bd0*/  ISETP.GT.AND P3, PT, R0, 0x8, P0 ;  /* 0x000000080000780c */ /* 0x000fe20000764270 */
[----:B------:R-:W-:Y:S03]  /*8be0*/  BSSY B1, `(.L_x_289) ;  /* 0x0000007000017945 */ /* 0x000fe60003800000 */
[----:B0-----:R-:W-:-:S04]  /*8bf0*/  FMUL R10, R19, R16 ;  /* 0x00000010130a7220 */ /* 0x001fc80000400000 */
[----:B------:R-:W-:-:S05]  /*8c00*/  FFMA R10, R27, R2, R10 ;  /* 0x000000021b0a7223 */ /* 0x000fca000000000a */
[----:B------:R-:W-:-:S05]  /*8c10*/  F2FP.F16.F32.PACK_AB R10, RZ, R10 ;  /* 0x0000000aff0a723e */ /* 0x000fca00000000ff */
[----:B------:R0:W-:Y:S01]  /*8c20*/  @P2 STG.E.U16 desc[UR36][R14.64+0x2], R10 ;  /* 0x0000020a0e002986 */ /* 0x0001e2000c101524 */
[----:B------:R-:W-:Y:S05]  /*8c30*/  @!P3 BRA `(.L_x_290) ;  /* 0x000000000004b947 */ /* 0x000fea0003800000 */
[----:B------:R3:W5:Y:S02]  /*8c40*/  LDG.E.LTC128B.U16 R3, desc[UR36][R6.64+0x10] ;  /* 0x0000102406037981 */ /* 0x000764000c1e1520 */
.L_x_290:
[----:B------:R-:W-:Y:S05]  /*8c50*/  BSYNC B1 ;  /* 0x0000000000017941 */ /* 0x000fea0003800000 */
.L_x_289:
[----:B0----5:R-:W-:Y:S01]  /*8c60*/  HADD2.F32 R15, -RZ, R3.H0_H0 ;  /* 0x20000003ff0f7230 */ /* 0x021fe20000004100 */
[----:B------:R-:W-:Y:S01]  /*8c70*/  ISETP.GT.AND P2, PT, R0, 0x9, P0 ;  /* 0x000000090000780c */ /* 0x000fe20000744270 */
[----:B------:R-:W-:Y:S03]  /*8c80*/  BSSY B1, `(.L_x_291) ;  /* 0x0000007000017945 */ /* 0x000fe60003800000 */
[----:B------:R-:W-:-:S04]  /*8c90*/  FMUL R15, R15, R16 ;  /* 0x000000100f0f7220 */ /* 0x000fc80000400000 */
[----:B------:R-:W-:-:S05]  /*8ca0*/  FFMA R15, R28, R2, R15 ;  /* 0x000000021c0f7223 */ /* 0x000fca000000000f */
[----:B------:R-:W-:-:S05]  /*8cb0*/  F2FP.F16.F32.PACK_AB R15, RZ, R15 ;  /* 0x0000000fff0f723e */ /* 0x000fca00000000ff */
[----:B------:R0:W-:Y:S01]  /*8cc0*/  @P3 STG.E.U16 desc[UR36][R8.64+0x10], R15 ;  /* 0x0000100f08003986 */ /* 0x0001e2000c101524 */
[----:B------:R-:W-:Y:S05]  /*8cd0*/  @!P2 BRA `(.L_x_292) ;  /* 0x000000000004a947 */ /* 0x000fea0003800000 */
[----:B------:R4:W5:Y:S02]  /*8ce0*/  LDG.E.LTC128B.U16 R3, desc[UR36][R6.64+0x12] ;  /* 0x0000122406037981 */ /* 0x000964000c1e1520 */
.L_x_292:
[----:B------:R-:W-:Y:S05]  /*8cf0*/  BSYNC B1 ;  /* 0x0000000000017941 */ /* 0x000fea0003800000 */
.L_x_291:
        /* <DEDUP_REMOVED lines=9> */
.L_x_294:
[----:B------:R-:W-:Y:S05]  /*8d90*/  BSYNC B1 ;  /* 0x0000000000017941 */ /* 0x000fea0003800000 */
.L_x_293:
[----:B-----5:R-:W-:Y:S01]  /*8da0*/  HADD2.F32 R15, -RZ, R3.H0_H0 ;  /* 0x20000003ff0f7230 */ /* 0x020fe20000004100 */
[----:B------:R-:W-:Y:S01]  /*8db0*/  IADD3 R14, P3, R160, R8, RZ ;  /* 0x00000008a00e7210 */ /* 0x000fe20007f7e0ff */
[----:B------:R-:W-:Y:S01]  /*8dc0*/  BSSY B1, `(.L_x_295) ;  /* 0x0000009000017945 */ /* 0x000fe20003800000 */
[----:B------:R-:W-:Y:S02]  /*8dd0*/  ISETP.GT.AND P2, PT, R0, 0x9, P1 ;  /* 0x000000090000780c */ /* 0x000fe40000f44270 */
[----:B------:R-:W-:-:S04]  /*8de0*/  FMUL R15, R15, R16 ;  /* 0x000000100f0f7220 */ /* 0x000fc80000400000 */
[----:B------:R-:W-:-:S05]  /*8df0*/  FFMA R15, R30, R2, R15 ;  /* 0x000000021e0f7223 */ /* 0x000fca000000000f */
[----:B0-----:R-:W-:Y:S01]  /*8e00*/  F2FP.F16.F32.PACK_AB R10, RZ, R15 ;  /* 0x0000000fff0a723e */ /* 0x001fe200000000ff */
[----:B------:R-:W-:-:S05]  /*8e10*/  IMAD.X R15, R158, 0x1, R9, P3 ;  /* 0x000000019e0f7824 */ /* 0x000fca00018e0609 */
[----:B------:R0:W-:Y:S01]  /*8e20*/  @P4 STG.E.U16 desc[UR36][R14.64+0x10], R10 ;  /* 0x0000100a0e004986 */ /* 0x0001e2000c101524 */
[----:B------:R-:W-:Y:S05]  /*8e30*/  @!P2 BRA `(.L_x_296) ;  /* 0x000000000004a947 */ /* 0x000fea0003800000 */
[----:B------:R0:W5:Y:S02]  /*8e40*/  LDG.E.LTC128B.U16 R3, desc[UR36][R12.64+0x12] ;  /* 0x000012240c037981 */ /* 0x000164000c1e1520 */
.L_x_296:
[----:B------:R-:W-:Y:S05]  /*8e50*/  BSYNC B1 ;  /* 0x0000000000017941 */ /* 0x000fea0003800000 */
.L_x_295:
[----:B0----5:R-:W-:Y:S01]  /*8e60*/  HADD2.F32 R15, -RZ, R3.H0_H0 ;  /* 0x20000003ff0f7230 */ /* 0x021fe20000004100 */
[----:B------:R-:W-:Y:S01]  /*8e70*/  IADD3 R160, P4, P5, R160, R4, R161 ;  /* 0x00000004a0a07210 */ /* 0x000fe20007d9e0a1 */
[----:B------:R-:W-:Y:S01]  /*8e80*/  BSSY B1, `(.L_x_297) ;  /* 0x0000009000017945 */ /* 0x000fe20003800000 */
[----:B------:R-:W-:Y:S02]  /*8e90*/  ISETP.GT.AND P3, PT, R0, 0x10, P0 ;  /* 0x000000100000780c */ /* 0x000fe40000764270 */
[----:B------:R-:W-:Y:S01]  /*8ea0*/  FMUL R10, R15, R16 ;  /* 0x000000100f0a7220 */ /* 0x000fe20000400000 */
[----:B------:R-:W-:-:S03]  /*8eb0*/  IADD3.X R161, R158, R5, R11, P4, P5 ;  /* 0x000000059ea17210 */ /* 0x000fc600027ea40b */
[----:B------:R-:W-:-:S05]  /*8ec0*/  FFMA R10, R31, R2, R10 ;  /* 0x000000021f0a7223 */ /* 0x000fca000000000a */
[----:B------:R-:W-:-:S05]  /*8ed0*/  F2FP.F16.F32.PACK_AB R10, RZ, R10 ;  /* 0x0000000aff0a723e */ /* 0x000fca00000000ff */
[----:B------:R0:W-:Y:S01]  /*8ee0*/  @P2 STG.E.U16 desc[UR36][R160.64+0x12], R10 ;  /* 0x0000120aa0002986 */ /* 0x0001e2000c101524 */
[----:B------:R-:W-:Y:S05]  /*8ef0*/  @!P3 BRA `(.L_x_298) ;  /* 0x000000000004b947 */ /* 0x000fea0003800000 */
[----:B------:R0:W5:Y:S02]  /*8f00*/  LDG.E.LTC128B.U16 R3, desc[UR36][R6.64+0x20] ;  /* 0x0000202406037981 */ /* 0x000164000c1e1520 */
.L_x_298:
[----:B------:R-:W-:Y:S05]  /*8f10*/  BSYNC B1 ;  /* 0x0000000000017941 */ /* 0x000fea0003800000 */
.L_x_297:
[----:B-----5:R-:W-:Y:S01]  /*8f20*/  HADD2.F32 R5, -RZ, R3.H0_H0 ;  /* 0x20000003ff057230 */ /* 0x020fe20000004100 */
        /* <DEDUP_REMOVED lines=8> */
.L_x_300:
[----:B------:R-:W-:Y:S05]  /*8fb0*/  BSYNC B1 ;  /* 0x0000000000017941 */ /* 0x000fea0003800000 */
.L_x_299:
        /* <DEDUP_REMOVED lines=9> */
.L_x_302:
[----:B------:R-:W-:Y:S05]  /*9050*/  BSYNC B1 ;  /* 0x0000000000017941 */ /* 0x000fea0003800000 */
.L_x_301:
[----:B-----5:R-:W-:Y:S01]  /*9060*/  HADD2.F32 R5, -RZ, R3.H0_H0 ;  /* 0x20000003ff057230 */ /* 0x020fe20000004100 */
[----:B------:R-:W-:Y:S01]  /*9070*/  ISETP.GT.AND P2, PT, R0, 0x11, P1 ;  /* 0x000000110000780c */ /* 0x000fe20000f44270 */
[----:B0-----:R-:W-:Y:S01]  /*9080*/  @P3 IMAD.MOV.U32 R4, RZ, RZ, R160 ;  /* 0x000000ffff043224 */ /* 0x001fe200078e00a0 */
[----:B------:R-:W-:Y:S02]  /*9090*/  BSSY B1, `(.L_x_303) ;  /* 0x0000009000017945 */ /* 0x000fe40003800000 */
[----:B------:R-:W-:-:S04]  /*90a0*/  FMUL R5, R5, R16 ;  /* 0x0000001005057220 */ /* 0x000fc80000400000 */
[----:B------:R-:W-:-:S05]  /*90b0*/  FFMA R5, R34, R2, R5 ;  /* 0x0000000222057223 */ /* 0x000fca0000000005 */
[----:B------:R-:W-:-:S04]  /*90c0*/  F2FP.F16.F32.PACK_AB R5, RZ, R5 ;  /* 0x00000005ff05723e */ /* 0x000fc800000000ff */
[----:B------:R-:W-:Y:S01]  /*90d0*/  PRMT R10, R5, 0x7610, R10 ;  /* 0x00007610050a7816 */ /* 0x000fe2000000000a */
[----:B------:R-:W-:-:S05]  /*90e0*/  @P3 IMAD.MOV.U32 R5, RZ, RZ, R161 ;  /* 0x000000ffff053224 */ /* 0x000fca00078e00a1 */
[----:B------:R0:W-:Y:S01]  /*90f0*/  @P3 STG.E.U16 desc[UR36][R4.64+0x20], R10 ;  /* 0x0000200a04003986 */ /* 0x0001e2000c101524 */
[----:B------:R-:W-:Y:S05]  /*9100*/  @!P2 BRA `(.L_x_304) ;  /* 0x000000000004a947 */ /* 0x000fea0003800000 */
[----:B------:R0:W5:Y:S02]  /*9110*/  LDG.E.LTC128B.U16 R3, desc[UR36][R12.64+0x22] ;  /* 0x000022240c037981 */ /* 0x000164000c1e1520 */
.L_x_304:
[----:B------:R-:W-:Y:S05]  /*9120*/  BSYNC B1 ;  /* 0x0000000000017941 */ /* 0x000fea0003800000 */
.L_x_303:
[----:B0----5:R-:W-:Y:S01]  /*9130*/  HADD2.F32 R5, -RZ, R3.H0_H0 ;  /* 0x20000003ff057230 */ /* 0x021fe20000004100 */
[----:B------:R-:W-:Y:S01]  /*9140*/  ISETP.GT.AND P3, PT, R0, 0x18, P0 ;  /* 0x000000180000780c */ /* 0x000fe20000764270 */
[----:B------:R-:W-:Y:S03]  /*9150*/  BSSY B1, `(.L_x_305) ;  /* 0x000000a000017945 */ /* 0x000fe60003800000 */
[----:B------:R-:W-:Y:S01]  /*9160*/  FMUL R4, R5, R16 ;  /* 0x0000001005047220 */ /* 0x000fe20000400000 */
[----:B------:R-:W-:-:S03]  /*9170*/  @P2 IMAD.MOV.U32 R5, RZ, RZ, R161 ;  /* 0x000000ffff052224 */ /* 0x000fc600078e00a1 */
[----:B------:R-:W-:-:S05]  /*9180*/  FFMA R4, R35, R2, R4 ;  /* 0x0000000223047223 */ /* 0x000fca0000000004 */
[----:B------:R-:W-:-:S04]  /*9190*/  F2FP.F16.F32.PACK_AB R4, RZ, R4 ;  /* 0x00000004ff04723e */ /* 0x000fc800000000ff */
[----:B------:R-:W-:Y:S01]  /*91a0*/  PRMT R10, R4, 0x7610, R10 ;  /* 0x00007610040a7816 */ /* 0x000fe2000000000a */
[----:B------:R-:W-:-:S05]  /*91b0*/  @P2 IMAD.MOV.U32 R4, RZ, RZ, R160 ;  /* 0x000000ffff042224 */ /* 0x000fca00078e00a0 */
[----:B------:R0:W-:Y:S01]  /*91c0*/  @P2 STG.E.U16 desc[UR36][R4.64+0x22], R10 ;  /* 0x0000220a04002986 */ /* 0x0001e2000c101524 */
[----:B------:R-:W-:Y:S05]  /*91d0*/  @!P3 BRA `(.L_x_306) ;  /* 0x000000000004b947 */ /* 0x000fea0003800000 */
[----:B------:R0:W5:Y:S02]  /*91e0*/  LDG.E.LTC128B.U16 R3, desc[UR36][R6.64+0x30] ;  /* 0x0000302406037981 */ /* 0x000164000c1e1520 */
.L_x_306:
[----:B------:R-:W-:Y:S05]  /*91f0*/  BSYNC B1 ;  /* 0x0000000000017941 */ /* 0x000fea0003800000 */
.L_x_305:
        /* <DEDUP_REMOVED lines=9> */
.L_x_308:
[----:B------:R-:W-:Y:S05]  /*9290*/  BSYNC B1 ;  /* 0x0000000000017941 */ /* 0x000fea0003800000 */
.L_x_307:
        /* <DEDUP_REMOVED lines=9> */
.L_x_310:
[----:B------:R-:W-:Y:S05]  /*9330*/  BSYNC B1 ;  /* 0x0000000000017941 */ /* 0x000fea0003800000 */
.L_x_309:
        /* <DEDUP_REMOVED lines=12> */
.L_x_312:
[----:B------:R-:W-:Y:S05]  /*9400*/  BSYNC B1 ;  /* 0x0000000000017941 */ /* 0x000fea0003800000 */
.L_x_311:
        /* <DEDUP_REMOVED lines=12> */
.L_x_314:
[----:B------:R-:W-:Y:S05]  /*94d0*/  BSYNC B1 ;  /* 0x0000000000017941 */ /* 0x000fea0003800000 */
.L_x_313:
        /* <DEDUP_REMOVED lines=9> */
.L_x_316:
[----:B------:R-:W-:Y:S05]  /*9570*/  BSYNC B1 ;  /* 0x0000000000017941 */ /* 0x000fea0003800000 */
.L_x_315:
        /* <DEDUP_REMOVED lines=9> */
.L_x_318:
[----:B------:R-:W-:Y:S05]  /*9610*/  BSYNC B1 ;  /* 0x0000000000017941 */ /* 0x000fea0003800000 */
.L_x_317:
        /* <DEDUP_REMOVED lines=12> */
.L_x_320:
[----:B------:R-:W-:Y:S05]  /*96e0*/  BSYNC B1 ;  /* 0x0000000000017941 */ /* 0x000fea0003800000 */
.L_x_319:
        /* <DEDUP_REMOVED lines=12> */
.L_x_322:
[----:B------:R-:W-:Y:S05]  /*97b0*/  BSYNC B1 ;  /* 0x0000000000017941 */ /* 0x000fea0003800000 */
.L_x_321:
        /* <DEDUP_REMOVED lines=9> */
.L_x_324:
[----:B------:R-:W-:Y:S05]  /*9850*/  BSYNC B1 ;  /* 0x0000000000017941 */ /* 0x000fea0003800000 */
.L_x_323:
        /* <DEDUP_REMOVED lines=9> */
.L_x_326:
[----:B------:R-:W-:Y:S05]  /*98f0*/  BSYNC B1 ;  /* 0x0000000000017941 */ /* 0x000fea0003800000 */
.L_x_325:
        /* <DEDUP_REMOVED lines=12> */
.L_x_328:
[----:B------:R-:W-:Y:S05]  /*99c0*/  BSYNC B1 ;  /* 0x0000000000017941 */ /* 0x000fea0003800000 */
.L_x_327:
        /* <DEDUP_REMOVED lines=12> */
.L_x_330:
[----:B------:R-:W-:Y:S05]  /*9a90*/  BSYNC B1 ;  /* 0x0000000000017941 */ /* 0x000fea0003800000 */
.L_x_329:
        /* <DEDUP_REMOVED lines=9> */
.L_x_332:
[----:B------:R-:W-:Y:S05]  /*9b30*/  BSYNC B1 ;  /* 0x0000000000017941 */ /* 0x000fea0003800000 */
.L_x_331:
        /* <DEDUP_REMOVED lines=9> */
.L_x_334:
[----:B------:R-:W-:Y:S05]  /*9bd0*/  BSYNC B1 ;  /* 0x0000000000017941 */ /* 0x000fea0003800000 */
.L_x_333:
        /* <DEDUP_REMOVED lines=12> */
.L_x_336:
[----:B------:R-:W-:Y:S05]  /*9ca0*/  BSYNC B1 ;  /* 0x0000000000017941 */ /* 0x000fea0003800000 */
.L_x_335:
[----:B0----5:R-:W-:Y:S01]  /*9cb0*/  HADD2.F32 R5, -RZ, R3.H0_H0 ;  /* 0x20000003ff057230 */ /* 0x021fe20000004100 */
[----:B------:R-:W-:Y:S01]  /*9cc0*/  ISETP.GT.AND P3, PT, R0, 0x38, P0 ;  /* 0x000000380000780c */ /* 0x000fe20000764270 */
[----:B------:R-:W-:Y:S03]  /*9cd0*/  BSSY B1, `(.L_x_337) ;  /* 0x000000a000017945 */ /* 0x000fe60003800000 */
[----:B------:R-:W-:Y:S01]  /*9ce0*/  FMUL R4, R5, R16 ;  /* 0x0000001005047220 */ /* 0x000fe20000400000 */
[----:B------:R-:W-:-:S03]  /*9cf0*/  @P2 IMAD.MOV.U32 R5, RZ, RZ, R161 ;  /* 0x000000ffff052224 */ /* 0x000fc600078e00a1 */
[----:B------:R-:W-:-:S05]  /*9d00*/  FFMA R4, R51, R2, R4 ;  /* 0x0000000233047223 */ /* 0x000fca0000000004 */
[----:B------:R-:W-:-:S04]  /*9d10*/  F2FP.F16.F32.PACK_AB R4, RZ, R4 ;  /* 0x00000004ff04723e */ /* 0x000fc800000000ff */
[----:B------:R-:W-:Y:S02]  /*9d20*/  PRMT R10, R4, 0x7610, R10 ;  /* 0x00007610040a7816 */ /* 0x000fe4000000000a */
[----:B------:R-:W-:-:S05]  /*9d30*/  @P2 MOV R4, R160 ;  /* 0x000000a000042202 */ /* 0x000fca0000000f00 */
[----:B------:R0:W-:Y:S01]  /*9d40*/  @P2 STG.E.U16 desc[UR36][R4.64+0x62], R10 ;  /* 0x0000620a04002986 */ /* 0x0001e2000c101524 */
[----:B------:R-:W-:Y:S05]  /*9d50*/  @!P3 BRA `(.L_x_338) ;  /* 0x000000000004b947 */ /* 0x000fea0003800000 */
[----:B------:R0:W5:Y:S02]  /*9d60*/  LDG.E.LTC128B.U16 R3, desc[UR36][R6.64+0x70] ;  /* 0x0000702406037981 */ /* 0x000164000c1e1520 */
.L_x_338:
[----:B------:R-:W-:Y:S05]  /*9d70*/  BSYNC B1 ;  /* 0x0000000000017941 */ /* 0x000fea0003800000 */
.L_x_337:
        /* <DEDUP_REMOVED lines=9> */
.L_x_340:
[----:B------:R-:W-:Y:S05]  /*9e10*/  BSYNC B1 ;  /* 0x0000000000017941 */ /* 0x000fea0003800000 */
.L_x_339:
        /* <DEDUP_REMOVED lines=9> */
.L_x_342:
[----:B------:R-:W-:Y:S05]  /*9eb0*/  BSYNC B1 ;  /* 0x0000000000017941 */ /* 0x000fea0003800000 */
.L_x_341:
        /* <DEDUP_REMOVED lines=12> */
.L_x_344:
[----:B------:R-:W-:Y:S05]  /*9f80*/  BSYNC B1 ;  /* 0x0000000000017941 */ /* 0x000fea0003800000 */
.L_x_343:
        /* <DEDUP_REMOVED lines=12> */
.L_x_346:
[----:B------:R-:W-:Y:S05]  /*a050*/  BSYNC B1 ;  /* 0x0000000000017941 */ /* 0x000fea0003800000 */
.L_x_345:
        /* <DEDUP_REMOVED lines=9> */
.L_x_348:
[----:B------:R-:W-:Y:S05]  /*a0f0*/  BSYNC B1 ;  /* 0x0000000000017941 */ /* 0x000fea0003800000 */
.L_x_347:
        /* <DEDUP_REMOVED lines=9> */
.L_x_350:
[----:B------:R-:W-:Y:S05]  /*a190*/  BSYNC B1 ;  /* 0x0000000000017941 */ /* 0x000fea0003800000 */
.L_x_349:
        /* <DEDUP_REMOVED lines=12> */
.L_x_352:
[----:B------:R-:W-:Y:S05]  /*a260*/  BSYNC B1 ;  /* 0x0000000000017941 */ /* 0x000fea0003800000 */
.L_x_351:
        /* <DEDUP_REMOVED lines=12> */
.L_x_354:
[----:B------:R-:W-:Y:S05]  /*a330*/  BSYNC B1 ;  /* 0x0000000000017941 */ /* 0x000fea0003800000 */
.L_x_353:
        /* <DEDUP_REMOVED lines=9> */
.L_x_356:
[----:B------:R-:W-:Y:S05]  /*a3d0*/  BSYNC B1 ;  /* 0x0000000000017941 */ /* 0x000fea0003800000 */
.L_x_355:
        /* <DEDUP_REMOVED lines=9> */
.L_x_358:
[----:B------:R-:W-:Y:S05]  /*a470*/  BSYNC B1 ;  /* 0x0000000000017941 */ /* 0x000fea0003800000 */
.L_x_357:
        /* <DEDUP_REMOVED lines=12> */
.L_x_360:
[----:B------:R-:W-:Y:S05]  /*a540*/  BSYNC B1 ;  /* 0x0000000000017941 */ /* 0x000fea0003800000 */
.L_x_359:
        /* <DEDUP_REMOVED lines=12> */
.L_x_362:
[----:B------:R-:W-:Y:S05]  /*a610*/  BSYNC B1 ;  /* 0x0000000000017941 */ /* 0x000fea0003800000 */
.L_x_361:
        /* <DEDUP_REMOVED lines=9> */
.L_x_364:
[----:B------:R-:W-:Y:S05]  /*a6b0*/  BSYNC B1 ;  /* 0x0000000000017941 */ /* 0x000fea0003800000 */
.L_x_363:
        /* <DEDUP_REMOVED lines=9> */
.L_x_366:
[----:B------:R-:W-:Y:S05]  /*a750*/  BSYNC B1 ;  /* 0x0000000000017941 */ /* 0x000fea0003800000 */
.L_x_365:
        /* <DEDUP_REMOVED lines=12> */
.L_x_368:
[----:B------:R-:W-:Y:S05]  /*a820*/  BSYNC B1 ;  /* 0x0000000000017941 */ /* 0x000fea0003800000 */
.L_x_367:
        /* <DEDUP_REMOVED lines=12> */
.L_x_370:
[----:B------:R-:W-:Y:S05]  /*a8f0*/  BSYNC B1 ;  /* 0x0000000000017941 */ /* 0x000fea0003800000 */
.L_x_369:
        /* <DEDUP_REMOVED lines=9> */
.L_x_372:
[----:B------:R-:W-:Y:S05]  /*a990*/  BSYNC B1 ;  /* 0x0000000000017941 */ /* 0x000fea0003800000 */
.L_x_371:
        /* <DEDUP_REMOVED lines=9> */
.L_x_374:
[----:B------:R-:W-:Y:S05]  /*aa30*/  BSYNC B1 ;  /* 0x0000000000017941 */ /* 0x000fea0003800000 */
.L_x_373:
        /* <DEDUP_REMOVED lines=12> */
.L_x_376:
[----:B------:R-:W-:Y:S05]  /*ab00*/  BSYNC B1 ;  /* 0x0000000000017941 */ /* 0x000fea0003800000 */
.L_x_375:
        /* <DEDUP_REMOVED lines=12> */
.L_x_378:
[----:B------:R-:W-:Y:S05]  /*abd0*/  BSYNC B1 ;  /* 0x0000000000017941 */ /* 0x000fea0003800000 */
.L_x_377:
        /* <DEDUP_REMOVED lines=9> */
.L_x_380:
[----:B------:R-:W-:Y:S05]  /*ac70*/  BSYNC B1 ;  /* 0x0000000000017941 */ /* 0x000fea0003800000 */
.L_x_379:
        /* <DEDUP_REMOVED lines=9> */
.L_x_382:
[----:B------:R-:W-:Y:S05]  /*ad10*/  BSYNC B1 ;  /* 0x0000000000017941 */ /* 0x000fea0003800000 */
.L_x_381:
        /* <DEDUP_REMOVED lines=12> */
.L_x_384:
[----:B------:R-:W-:Y:S05]  /*ade0*/  BSYNC B1 ;  /* 0x0000000000017941 */ /* 0x000fea0003800000 */
.L_x_383:
        /* <DEDUP_REMOVED lines=12> */
.L_x_386:
[----:B------:R-:W-:Y:S05]  /*aeb0*/  BSYNC B1 ;  /* 0x0000000000017941 */ /* 0x000fea0003800000 */
.L_x_385:
        /* <DEDUP_REMOVED lines=9> */
.L_x_388:
[----:B------:R-:W-:Y:S05]  /*af50*/  BSYNC B1 ;  /* 0x0000000000017941 */ /* 0x000fea0003800000 */
.L_x_387:
        /* <DEDUP_REMOVED lines=9> */
.L_x_390:
[----:B------:R-:W-:Y:S05]  /*aff0*/  BSYNC B1 ;  /* 0x0000000000017941 */ /* 0x000fea0003800000 */
.L_x_389:
        /* <DEDUP_REMOVED lines=12> */
.L_x_392:
[----:B------:R-:W-:Y:S05]  /*b0c0*/  BSYNC B1 ;  /* 0x0000000000017941 */ /* 0x000fea0003800000 */
.L_x_391:
        /* <DEDUP_REMOVED lines=12> */
.L_x_394:
[----:B------:R-:W-:Y:S05]  /*b190*/  BSYNC B1 ;  /* 0x0000000000017941 */ /* 0x000fea0003800000 */
.L_x_393:
        /* <DEDUP_REMOVED lines=9> */
.L_x_396:
[----:B------:R-:W-:Y:S05]  /*b230*/  BSYNC B1 ;  /* 0x0000000000017941 */ /* 0x000fea0003800000 */
.L_x_395:
        /* <DEDUP_REMOVED lines=9> */
.L_x_398:
[----:B------:R-:W-:Y:S05]  /*b2d0*/  BSYNC B1 ;  /* 0x0000000000017941 */ /* 0x000fea0003800000 */
.L_x_397:
        /* <DEDUP_REMOVED lines=12> */
.L_x_400:
[----:B------:R-:W-:Y:S05]  /*b3a0*/  BSYNC B1 ;  /* 0x0000000000017941 */ /* 0x000fea0003800000 */
.L_x_399:
        /* <DEDUP_REMOVED lines=12> */
.L_x_402:
[----:B------:R-:W-:Y:S05]  /*b470*/  BSYNC B1 ;  /* 0x0000000000017941 */ /* 0x000fea0003800000 */
.L_x_401:
        /* <DEDUP_REMOVED lines=9> */
.L_x_404:
[----:B------:R-:W-:Y:S05]  /*b510*/  BSYNC B1 ;  /* 0x0000000000017941 */ /* 0x000fea0003800000 */
.L_x_403:
        /* <DEDUP_REMOVED lines=9> */
.L_x_406:
[----:B------:R-:W-:Y:S05]  /*b5b0*/  BSYNC B1 ;  /* 0x0000000000017941 */ /* 0x000fea0003800000 */
.L_x_405:
        /* <DEDUP_REMOVED lines=12> */
.L_x_408:
[----:B------:R-:W-:Y:S05]  /*b680*/  BSYNC B1 ;  /* 0x0000000000017941 */ /* 0x000fea0003800000 */
.L_x_407:
        /* <DEDUP_REMOVED lines=12> */
.L_x_410:
[----:B------:R-:W-:Y:S05]  /*b750*/  BSYNC B1 ;  /* 0x0000000000017941 */ /* 0x000fea0003800000 */
.L_x_409:
        /* <DEDUP_REMOVED lines=9> */
.L_x_412:
[----:B------:R-:W-:Y:S05]  /*b7f0*/  BSYNC B1 ;  /* 0x0000000000017941 */ /* 0x000fea0003800000 */
.L_x_411:
        /* <DEDUP_REMOVED lines=9> */
.L_x_414:
[----:B------:R-:W-:Y:S05]  /*b890*/  BSYNC B1 ;  /* 0x0000000000017941 */ /* 0x000fea0003800000 */
.L_x_413:
        /* <DEDUP_REMOVED lines=12> */
.L_x_416:
[----:B------:R-:W-:Y:S05]  /*b960*/  BSYNC B1 ;  /* 0x0000000000017941 */ /* 0x000fea0003800000 */
.L_x_415:
        /* <DEDUP_REMOVED lines=12> */
.L_x_418:
[----:B------:R-:W-:Y:S05]  /*ba30*/  BSYNC B1 ;  /* 0x0000000000017941 */ /* 0x000fea0003800000 */
.L_x_417:
        /* <DEDUP_REMOVED lines=9> */
.L_x_420:
[----:B------:R-:W-:Y:S05]  /*bad0*/  BSYNC B1 ;  /* 0x0000000000017941 */ /* 0x000fea0003800000 */
.L_x_419:
        /* <DEDUP_REMOVED lines=9> */
.L_x_422:
[----:B------:R-:W-:Y:S05]  /*bb70*/  BSYNC B1 ;  /* 0x0000000000017941 */ /* 0x000fea0003800000 */
.L_x_421:
        /* <DEDUP_REMOVED lines=12> */
.L_x_424:
[----:B------:R-:W-:Y:S05]  /*bc40*/  BSYNC B1 ;  /* 0x0000000000017941 */ /* 0x000fea0003800000 */
.L_x_423:
        /* <DEDUP_REMOVED lines=12> */
.L_x_426:
[----:B------:R-:W-:Y:S05]  /*bd10*/  BSYNC B1 ;  /* 0x0000000000017941 */ /* 0x000fea0003800000 */
.L_x_425:
        /* <DEDUP_REMOVED lines=9> */
.L_x_428:
[----:B------:R-:W-:Y:S05]  /*bdb0*/  BSYNC B1 ;  /* 0x0000000000017941 */ /* 0x000fea0003800000 */
.L_x_427:
        /* <DEDUP_REMOVED lines=9> */
.L_x_430:
[----:B------:R-:W-:Y:S05]  /*be50*/  BSYNC B1 ;  /* 0x0000000000017941 */ /* 0x000fea0003800000 */
.L_x_429:
        /* <DEDUP_REMOVED lines=12> */
.L_x_432:
[----:B------:R-:W-:Y:S05]  /*bf20*/  BSYNC B1 ;  /* 0x0000000000017941 */ /* 0x000fea0003800000 */
.L_x_431:
        /* <DEDUP_REMOVED lines=12> */
.L_x_434:
[----:B------:R-:W-:Y:S05]  /*bff0*/  BSYNC B1 ;  /* 0x0000000000017941 */ /* 0x000fea0003800000 */
.L_x_433:
        /* <DEDUP_REMOVED lines=9> */
.L_x_436:
[----:B------:R-:W-:Y:S05]  /*c090*/  BSYNC B1 ;  /* 0x0000000000017941 */ /* 0x000fea0003800000 */
.L_x_435:
        /* <DEDUP_REMOVED lines=9> */
.L_x_438:
[----:B------:R-:W-:Y:S05]  /*c130*/  BSYNC B1 ;  /* 0x0000000000017941 */ /* 0x000fea0003800000 */
.L_x_437:
        /* <DEDUP_REMOVED lines=12> */
.L_x_440:
[----:B------:R-:W-:Y:S05]  /*c200*/  BSYNC B1 ;  /* 0x0000000000017941 */ /* 0x000fea0003800000 */
.L_x_439:
        /* <DEDUP_REMOVED lines=12> */
.L_x_442:
[----:B------:R-:W-:Y:S05]  /*c2d0*/  BSYNC B1 ;  /* 0x0000000000017941 */ /* 0x000fea0003800000 */
.L_x_441:
        /* <DEDUP_REMOVED lines=9> */
.L_x_444:
[----:B------:R-:W-:Y:S05]  /*c370*/  BSYNC B1 ;  /* 0x0000000000017941 */ /* 0x000fea0003800000 */
.L_x_443:
        /* <DEDUP_REMOVED lines=9> */
.L_x_446:
[----:B------:R-:W-:Y:S05]  /*c410*/  BSYNC B1 ;  /* 0x0000000000017941 */ /* 0x000fea0003800000 */
.L_x_445:
        /* <DEDUP_REMOVED lines=12> */
.L_x_448:
[----:B------:R-:W-:Y:S05]  /*c4e0*/  BSYNC B1 ;  /* 0x0000000000017941 */ /* 0x000fea0003800000 */
.L_x_447:
        /* <DEDUP_REMOVED lines=12> */
.L_x_450:
[----:B------:R-:W-:Y:S05]  /*c5b0*/  BSYNC B1 ;  /* 0x0000000000017941 */ /* 0x000fea0003800000 */
.L_x_449:
        /* <DEDUP_REMOVED lines=9> */
.L_x_452:
[----:B------:R-:W-:Y:S05]  /*c650*/  BSYNC B1 ;  /* 0x0000000000017941 */ /* 0x000fea0003800000 */
.L_x_451:
        /* <DEDUP_REMOVED lines=9> */
.L_x_454:
[----:B------:R-:W-:Y:S05]  /*c6f0*/  BSYNC B1 ;  /* 0x0000000000017941 */ /* 0x000fea0003800000 */
.L_x_453:
        /* <DEDUP_REMOVED lines=12> */
.L_x_456:
[----:B------:R-:W-:Y:S05]  /*c7c0*/  BSYNC B1 ;  /* 0x0000000000017941 */ /* 0x000fea0003800000 */
.L_x_455:
        /* <DEDUP_REMOVED lines=12> */
.L_x_458:
[----:B------:R-:W-:Y:S05]  /*c890*/  BSYNC B1 ;  /* 0x0000000000017941 */ /* 0x000fea0003800000 */
.L_x_457:
        /* <DEDUP_REMOVED lines=9> */
.L_x_460:
[----:B------:R-:W-:Y:S05]  /*c930*/  BSYNC B1 ;  /* 0x0000000000017941 */ /* 0x000fea0003800000 */
.L_x_459:
        /* <DEDUP_REMOVED lines=9> */
.L_x_462:
[----:B------:R-:W-:Y:S05]  /*c9d0*/  BSYNC B1 ;  /* 0x0000000000017941 */ /* 0x000fea0003800000 */
.L_x_461:
        /* <DEDUP_REMOVED lines=12> */
.L_x_464:
[----:B------:R-:W-:Y:S05]  /*caa0*/  BSYNC B1 ;  /* 0x0000000000017941 */ /* 0x000fea0003800000 */
.L_x_463:
        /* <DEDUP_REMOVED lines=12> */
.L_x_466:
[----:B------:R-:W-:Y:S05]  /*cb70*/  BSYNC B1 ;  /* 0x0000000000017941 */ /* 0x000fea0003800000 */
.L_x_465:
        /* <DEDUP_REMOVED lines=9> */
.L_x_468:
[----:B------:R-:W-:Y:S05]  /*cc10*/  BSYNC B1 ;  /* 0x0000000000017941 */ /* 0x000fea0003800000 */
.L_x_467:
        /* <DEDUP_REMOVED lines=9> */
.L_x_470:
[----:B------:R-:W-:Y:S05]  /*ccb0*/  BSYNC B1 ;  /* 0x0000000000017941 */ /* 0x000fea0003800000 */
.L_x_469:
        /* <DEDUP_REMOVED lines=12> */
.L_x_472:
[----:B------:R-:W-:Y:S05]  /*cd80*/  BSYNC B1 ;  /* 0x0000000000017941 */ /* 0x000fea0003800000 */
.L_x_471:
        /* <DEDUP_REMOVED lines=12> */
.L_x_474:
[----:B------:R-:W-:Y:S05]  /*ce50*/  BSYNC B1 ;  /* 0x0000000000017941 */ /* 0x000fea0003800000 */
.L_x_473:
        /* <DEDUP_REMOVED lines=9> */
.L_x_476:
[----:B------:R-:W-:Y:S05]  /*cef0*/  BSYNC B1 ;  /* 0x0000000000017941 */ /* 0x000fea0003800000 */
.L_x_475:
        /* <DEDUP_REMOVED lines=9> */
.L_x_478:
[----:B------:R-:W-:Y:S05]  /*cf90*/  BSYNC B1 ;  /* 0x0000000000017941 */ /* 0x000fea0003800000 */
.L_x_477:
        /* <DEDUP_REMOVED lines=12> */
.L_x_480:
[----:B------:R-:W-:Y:S05]  /*d060*/  BSYNC B1 ;  /* 0x0000000000017941 */ /* 0x000fea0003800000 */
.L_x_479:
        /* <DEDUP_REMOVED lines=12> */
.L_x_482:
[----:B------:R-:W-:Y:S05]  /*d130*/  BSYNC B1 ;  /* 0x0000000000017941 */ /* 0x000fea0003800000 */
.L_x_481:
        /* <DEDUP_REMOVED lines=9> */
.L_x_484:
[----:B------:R-:W-:Y:S05]  /*d1d0*/  BSYNC B1 ;  /* 0x0000000000017941 */ /* 0x000fea0003800000 */
.L_x_483:
        /* <DEDUP_REMOVED lines=9> */
.L_x_486:
[----:B------:R-:W-:Y:S05]  /*d270*/  BSYNC B1 ;  /* 0x0000000000017941 */ /* 0x000fea0003800000 */
.L_x_485:
        /* <DEDUP_REMOVED lines=12> */
.L_x_488:
[----:B------:R-:W-:Y:S05]  /*d340*/  BSYNC B1 ;  /* 0x0000000000017941 */ /* 0x000fea0003800000 */
.L_x_487:
        /* <DEDUP_REMOVED lines=12> */
.L_x_490:
[----:B------:R-:W-:Y:S05]  /*d410*/  BSYNC B1 ;  /* 0x0000000000017941 */ /* 0x000fea0003800000 */
.L_x_489:
        /* <DEDUP_REMOVED lines=9> */
.L_x_492:
[----:B------:R-:W-:Y:S05]  /*d4b0*/  BSYNC B1 ;  /* 0x0000000000017941 */ /* 0x000fea0003800000 */
.L_x_491:
        /* <DEDUP_REMOVED lines=9> */
.L_x_494:
[----:B------:R-:W-:Y:S05]  /*d550*/  BSYNC B1 ;  /* 0x0000000000017941 */ /* 0x000fea0003800000 */
.L_x_493:
        /* <DEDUP_REMOVED lines=12> */
.L_x_496:
[----:B------:R-:W-:Y:S05]  /*d620*/  BSYNC B1 ;  /* 0x0000000000017941 */ /* 0x000fea0003800000 */
.L_x_495:
        /* <DEDUP_REMOVED lines=12> */
.L_x_498:
[----:B------:R-:W-:Y:S05]  /*d6f0*/  BSYNC B1 ;  /* 0x0000000000017941 */ /* 0x000fea0003800000 */
.L_x_497:
        /* <DEDUP_REMOVED lines=9> */
.L_x_500:
[----:B------:R-:W-:Y:S05]  /*d790*/  BSYNC B1 ;  /* 0x0000000000017941 */ /* 0x000fea0003800000 */
.L_x_499:
        /* <DEDUP_REMOVED lines=9> */
.L_x_502:
[----:B------:R-:W-:Y:S05]  /*d830*/  BSYNC B1 ;  /* 0x0000000000017941 */ /* 0x000fea0003800000 */
.L_x_501:
        /* <DEDUP_REMOVED lines=12> */
.L_x_504:
[----:B------:R-:W-:Y:S05]  /*d900*/  BSYNC B1 ;  /* 0x0000000000017941 */ /* 0x000fea0003800000 */
.L_x_503:
        /* <DEDUP_REMOVED lines=12> */
.L_x_506:
[----:B------:R-:W-:Y:S05]  /*d9d0*/  BSYNC B1 ;  /* 0x0000000000017941 */ /* 0x000fea0003800000 */
.L_x_505:
        /* <DEDUP_REMOVED lines=9> */
.L_x_508:
[----:B------:R-:W-:Y:S05]  /*da70*/  BSYNC B1 ;  /* 0x0000000000017941 */ /* 0x000fea0003800000 */
.L_x_507:
        /* <DEDUP_REMOVED lines=9> */
.L_x_510:
[----:B------:R-:W-:Y:S05]  /*db10*/  BSYNC B1 ;  /* 0x0000000000017941 */ /* 0x000fea0003800000 */
.L_x_509:
        /* <DEDUP_REMOVED lines=12> */
.L_x_512:
[----:B------:R-:W-:Y:S05]  /*dbe0*/  BSYNC B1 ;  /* 0x0000000000017941 */ /* 0x000fea0003800000 */
.L_x_511:
        /* <DEDUP_REMOVED lines=12> */
.L_x_514:
[----:B------:R-:W-:Y:S05]  /*dcb0*/  BSYNC B1 ;  /* 0x0000000000017941 */ /* 0x000fea0003800000 */
.L_x_513:
        /* <DEDUP_REMOVED lines=9> */
.L_x_516:
[----:B------:R-:W-:Y:S05]  /*dd50*/  BSYNC B1 ;  /* 0x0000000000017941 */ /* 0x000fea0003800000 */
.L_x_515:
        /* <DEDUP_REMOVED lines=9> */
.L_x_518:
[----:B------:R-:W-:Y:S05]  /*ddf0*/  BSYNC B1 ;  /* 0x0000000000017941 */ /* 0x000fea0003800000 */
.L_x_517:
        /* <DEDUP_REMOVED lines=12> */
.L_x_520:
[----:B------:R-:W-:Y:S05]  /*dec0*/  BSYNC B1 ;  /* 0x0000000000017941 */ /* 0x000fea0003800000 */
.L_x_519:
        /* <DEDUP_REMOVED lines=12> */
.L_x_522:
[----:B------:R-:W-:Y:S05]  /*df90*/  BSYNC B1 ;  /* 0x0000000000017941 */ /* 0x000fea0003800000 */
.L_x_521:
        /* <DEDUP_REMOVED lines=9> */
.L_x_524:
[----:B------:R-:W-:Y:S05]  /*e030*/  BSYNC B1 ;  /* 0x0000000000017941 */ /* 0x000fea0003800000 */
.L_x_523:
        /* <DEDUP_REMOVED lines=9> */
.L_x_526:
[----:B------:R-:W-:Y:S05]  /*e0d0*/  BSYNC B1 ;  /* 0x0000000000017941 */ /* 0x000fea0003800000 */
.L_x_525:
        /* <DEDUP_REMOVED lines=12> */
.L_x_528:
[----:B------:R-:W-:Y:S05]  /*e1a0*/  BSYNC B1 ;  /* 0x0000000000017941 */ /* 0x000fea0003800000 */
.L_x_527:
        /* <DEDUP_REMOVED lines=12> */
.L_x_530:
[----:B------:R-:W-:Y:S05]  /*e270*/  BSYNC B1 ;  /* 0x0000000000017941 */ /* 0x000fea0003800000 */
.L_x_529:
        /* <DEDUP_REMOVED lines=9> */
.L_x_532:
[----:B------:R-:W-:Y:S05]  /*e310*/  BSYNC B1 ;  /* 0x0000000000017941 */ /* 0x000fea0003800000 */
.L_x_531:
        /* <DEDUP_REMOVED lines=9> */
.L_x_534:
[----:B------:R-:W-:Y:S05]  /*e3b0*/  BSYNC B1 ;  /* 0x0000000000017941 */ /* 0x000fea0003800000 */
.L_x_533:
[----:B-----5:R-:W-:Y:S01]  /*e3c0*/  HADD2.F32 R5, -RZ, R3.H0_H0 ;  /* 0x20000003ff057230 */ /* 0x020fe20000004100 */
[----:B------:R-:W-:Y:S01]  /*e3d0*/  ISETP.GT.AND P1, PT, R0, 0xf9, P1 ;  /* 0x000000f90000780c */ /* 0x000fe20000f24270 */
[----:B0-----:R-:W-:Y:S01]  /*e3e0*/  @P2 IMAD.MOV.U32 R4, RZ, RZ, R160 ;  /* 0x000000ffff042224 */ /* 0x001fe200078e00a0 */
[----:B------:R-:W-:Y:S02]  /*e3f0*/  BSSY B1, `(.L_x_535) ;  /* 0x0000009000017945 */ /* 0x000fe40003800000 */
[----:B------:R-:W-:-:S04]  /*e400*/  FMUL R5, R5, R16 ;  /* 0x0000001005057220 */ /* 0x000fc80000400000 */
[----:B------:R-:W-:-:S05]  /*e410*/  FFMA R5, R150, R2, R5 ;  /* 0x0000000296057223 */ /* 0x000fca0000000005 */
[----:B------:R-:W-:-:S04]  /*e420*/  F2FP.F16.F32.PACK_AB R5, RZ, R5 ;  /* 0x00000005ff05723e */ /* 0x000fc800000000ff */
[----:B-1-34-:R-:W-:Y:S01]  /*e430*/  PRMT R6, R5, 0x7610, R6 ;  /* 0x0000761005067816 */ /* 0x01afe20000000006 */
[----:B------:R-:W-:-:S05]  /*e440*/  @P2 IMAD.MOV.U32 R5, RZ, RZ, R161 ;  /* 0x000000ffff052224 */ /* 0x000fca00078e00a1 */
[----:B------:R0:W-:Y:S01]  /*e450*/  @P2 STG.E.U16 desc[UR36][R4.64+0x1f0], R6 ;  /* 0x0001f00604002986 */ /* 0x0001e2000c101524 */
[----:B------:R-:W-:Y:S05]  /*e460*/  @!P1 BRA `(.L_x_536) ;  /* 0x0000000000049947 */ /* 0x000fea0003800000 */
[----:B------:R1:W5:Y:S02]  /*e470*/  LDG.E.LTC128B.U16 R3, desc[UR36][R12.64+0x1f2] ;  /* 0x0001f2240c037981 */ /* 0x000364000c1e1520 */
.L_x_536:
[----:B------:R-:W-:Y:S05]  /*e480*/  BSYNC B1 ;  /* 0x0000000000017941 */ /* 0x000fea0003800000 */
.L_x_535:
[----:B------:R-:W-:Y:S05]  /*e490*/  @!P1 BRA `(.L_x_537) ;  /* 0x0000005400b89947 */ /* 0x000fea0003800000 */
[----:B-----5:R-:W-:-:S05]  /*e4a0*/  HADD2.F32 R3, -RZ, R3.H0_H0 ;  /* 0x20000003ff037230 */ /* 0x020fca0000004100 */
[----:B------:R-:W-:-:S04]  /*e4b0*/  FMUL R0, R3, R16 ;  /* 0x0000001003007220 */ /* 0x000fc80000400000 */
[----:B------:R-:W-:-:S05]  /*e4c0*/  FFMA R0, R151, R2, R0 ;  /* 0x0000000297007223 */ /* 0x000fca0000000000 */
[----:B------:R-:W-:-:S05]  /*e4d0*/  F2FP.F16.F32.PACK_AB R0, RZ, R0 ;  /* 0x00000000ff00723e */ /* 0x000fca00000000ff */
[----:B------:R3:W-:Y:S01]  /*e4e0*/  STG.E.U16 desc[UR36][R160.64+0x1f2], R0 ;  /* 0x0001f200a0007986 */ /* 0x0007e2000c101524 */
[----:B------:R-:W-:Y:S05]  /*e4f0*/  BRA `(.L_x_537) ;  /* 0x0000005400a07947 */ /* 0x000fea0003800000 */
.L_x_30:
[----:B------:R-:W2:Y:S01]  /*e500*/  LDL.LU R8, [R1+0xc] ;  /* 0x00000c0001087983 */ /* 0x000ea20000300800 */
[----:B------:R-:W-:-:S03]  /*e510*/  ULDC.64 UR6, c[0x0][0x5c0] ;  /* 0x0001700000067ab9 */ /* 0x000fc60000000a00 */
[----:B------:R-:W3:Y:S04]  /*e520*/  LDL.LU R13, [R1+0xb8] ;  /* 0x0000b800010d7983 */ /* 0x000ee80000300800 */
[----:B------:R-:W4:Y:S04]  /*e530*/  LDL.LU R227, [R1+0xbc] ;  /* 0x0000bc0001e37983 */ /* 0x000f280000300800 */
[----:B------:R-:W5:Y:S04]  /*e540*/  LDL.LU R226, [R1+0xc0] ;  /* 0x0000c00001e27983 */ /* 0x000f680000300800 */
        /* <DEDUP_REMOVED lines=70> */
[----:B------:R-:W5:Y:S01]  /*e9b0*/  LDL.LU R153, [R1+0x1dc] ;  /* 0x0001dc0001997983 */ /* 0x000f620000300800 */
[----:B------:R-:W-:-:S03]  /*e9c0*/  LEA R4, P0, R6, UR6, 0x1 ;  /* 0x0000000606047c11 */ /* 0x000fc6000f8008ff */
[----:B------:R-:W5:Y:S04]  /*e9d0*/  LDL.LU R152, [R1+0x1e0] ;  /* 0x0001e00001987983 */ /* 0x000f680000300800 */
[----:B------:R-:W5:Y:S04]  /*e9e0*/  LDL.LU R23, [R1+0x1e4] ;  /* 0x0001e40001177983 */ /* 0x000f680000300800 */
[----:B------:R-:W5:Y:S04]  /*e9f0*/  LDL.LU R22, [R1+0x1e8] ;  /* 0x0001e80001167983 */ /* 0x000f680000300800 */
[----:B------:R-:W5:Y:S01]  /*ea00*/  LDL.LU R21, [R1+0x1ec] ;  /* 0x0001ec0001157983 */ /* 0x000f620000300800 */
[----:B------:R-:W-:-:S03]  /*ea10*/  LEA.HI.X R5, R6, UR7, R10, 0x1, P0 ;  /* 0x0000000706057c11 */ /* 0x000fc600080f0c0a */
[----:B------:R-:W5:Y:S04]  /*ea20*/  LDL.LU R20, [R1+0x1f0] ;  /* 0x0001f00001147983 */ /* 0x000f680000300800 */
[----:B------:R-:W5:Y:S04]  /*ea30*/  LDL.LU R19, [R1+0x1f4] ;  /* 0x0001f40001137983 */ /* 0x000f680000300800 */
[----:B------:R-:W5:Y:S04]  /*ea40*/  LDL.LU R18, [R1+0x1f8] ;  /* 0x0001f80001127983 */ /* 0x000f680000300800 */
[----:B------:R-:W5:Y:S04]  /*ea50*/  LDL.LU R15, [R1+0x1fc] ;  /* 0x0001fc00010f7983 */ /* 0x000f680000300800 */
[----:B------:R-:W2:Y:S04]  /*ea60*/  LDL.LU R6, [R1] ;  /* 0x0000000001067983 */ /* 0x000ea80000300800 */
[----:B------:R-:W3:Y:S04]  /*ea70*/  LDL.LU R7, [R1+0x8] ;  /* 0x0000080001077983 */ /* 0x000ee80000300800 */
[----:B------:R-:W4:Y:S01]  /*ea80*/  LDL.LU R10, [R1+0x5c] ;  /* 0x00005c00010a7983 */ /* 0x000f220000300800 */
[----:B--2---:R-:W-:-:S05]  /*ea90*/  FMUL R6, R6, R2 ;  /* 0x0000000206067220 */ /* 0x004fca0000400000 */
[----:B------:R-:W-:-:S05]  /*eaa0*/  F2FP.F16.F32.PACK_AB R6, RZ, R6 ;  /* 0x00000006ff06723e */ /* 0x000fca00000000ff */
[----:B------:R0:W-:Y:S04]  /*eab0*/  @P1 STG.E.U16 desc[UR36][R4.64], R6 ;  /* 0x0000000604001986 */ /* 0x0001e8000c101524 */
[----:B0-----:R-:W2:Y:S01]  /*eac0*/  LDL.LU R6, [R1+0x4] ;  /* 0x0000040001067983 */ /* 0x001ea20000300800 */
[----:B------:R-:W-:Y:S01]  /*ead0*/  ISETP.GT.AND P0, PT, R0, 0x1, P3 ;  /* 0x000000010000780c */ /* 0x000fe20001f04270 */
[-C--:B---3--:R-:W-:Y:S01]  /*eae0*/  FMUL R7, R7, R2.reuse ;  /* 0x0000000207077220 */ /* 0x088fe20000400000 */
[----:B------:R-:W-:Y:S01]  /*eaf0*/  ISETP.GT.AND P2, PT, R3, 0x8, PT ;  /* 0x000000080300780c */ /* 0x000fe20003f44270 */
[----:B------:R-:W-:Y:S01]  /*eb00*/  USHF.L.U32 UR7, UR4, 0x4, URZ ;  /* 0x0000000404077899 */ /* 0x000fe2000800063f */
[----:B------:R-:W-:Y:S01]  /*eb10*/  FMUL R8, R8, R2 ;  /* 0x0000000208087220 */ /* 0x000fe20000400000 */
[----:B------:R-:W-:Y:S01]  /*eb20*/  USHF.L.U64.HI UR6, UR4, 0x4, UR5 ;  /* 0x0000000404067899 */ /* 0x000fe20008010205 */
[----:B------:R-:W-:-:S03]  /*eb30*/  F2FP.F16.F32.PACK_AB R7, RZ, R7 ;  /* 0x00000007ff07723e */ /* 0x000fc600000000ff */
[----:B------:R-:W-:Y:S02]  /*eb40*/  F2FP.F16.F32.PACK_AB R8, RZ, R8 ;  /* 0x00000008ff08723e */ /* 0x000fe400000000ff */
[----:B------:R-:W-:Y:S01]  /*eb50*/  PRMT R9, R7, 0x7610, R9 ;  /* 0x0000761007097816 */ /* 0x000fe20000000009 */
[----:B--2---:R-:W-:-:S05]  /*eb60*/  FMUL R6, R6, R2 ;  /* 0x0000000206067220 */ /* 0x004fca0000400000 */
[----:B------:R-:W-:-:S05]  /*eb70*/  F2FP.F16.F32.PACK_AB R6, RZ, R6 ;  /* 0x00000006ff06723e */ /* 0x000fca00000000ff */
[----:B------:R0:W-:Y:S01]  /*eb80*/  @P0 STG.E.U16 desc[UR36][R4.64+0x2], R6 ;  /* 0x0000020604000986 */ /* 0x0001e2000c101524 */
[----:B------:R-:W-:Y:S02]  /*eb90*/  ISETP.GT.AND P0, PT, R0, RZ, P2 ;  /* 0x000000ff0000720c */ /* 0x000fe40001704270 */
[----:B0-----:R-:W-:-:S04]  /*eba0*/  IADD3 R6, P1, R4, UR7, RZ ;  /* 0x0000000704067c10 */ /* 0x001fc8000ff3e0ff */
[----:B------:R-:W-:-:S07]  /*ebb0*/  IADD3.X R7, R5, UR6, RZ, P1, !PT ;  /* 0x0000000605077c10 */ /* 0x000fce0008ffe4ff */
[----:B------:R0:W-:Y:S01]  /*ebc0*/  @P0 STG.E.U16 desc[UR36][R6.64], R9 ;  /* 0x0000000906000986 */ /* 0x0001e2000c101524 */
[----:B------:R-:W-:-:S03]  /*ebd0*/  ISETP.GT.AND P0, PT, R0, 0x1, P2 ;  /* 0x000000010000780c */ /* 0x000fc60001704270 */
[----:B0-----:R-:W2:Y:S10]  /*ebe0*/  LDL.LU R9, [R1+0x54] ;  /* 0x0000540001097983 */ /* 0x001eb40000300800 */
[----:B------:R0:W-:Y:S04]  /*ebf0*/  @P0 STG.E.U16 desc[UR36][R6.64+0x2], R8 ;  /* 0x0000020806000986 */ /* 0x0001e8000c101524 */
[----:B0-----:R-:W3:Y:S01]  /*ec00*/  LDL.LU R8, [R1+0x10] ;  /* 0x0000100001087983 */ /* 0x001ee20000300800 */
[----:B------:R-:W-:Y:S01]  /*ec10*/  ISETP.GT.AND P0, PT, R0, 0x8, P3 ;  /* 0x000000080000780c */ /* 0x000fe20001f04270 */
[----:B---3--:R-:W-:-:S05]  /*ec20*/  FMUL R8, R8, R2 ;  /* 0x0000000208087220 */ /* 0x008fca0000400000 */
[----:B------:R-:W-:-:S07]  /*ec30*/  F2FP.F16.F32.PACK_AB R8, RZ, R8 ;  /* 0x00000008ff08723e */ /* 0x000fce00000000ff */
        /* <DEDUP_REMOVED lines=78> */
[----:B--2---:R-:W-:-:S05]  /*f120*/  FMUL R9, R9, R2 ;  /* 0x0000000209097220 */ /* 0x004fca0000400000 */
[----:B------:R-:W-:-:S04]  /*f130*/  F2FP.F16.F32.PACK_AB R9, RZ, R9 ;  /* 0x00000009ff09723e */ /* 0x000fc800000000ff */
[----:B------:R-:W-:Y:S01]  /*f140*/  PRMT R11, R9, 0x7610, R11 ;  /* 0x00007610090b7816 */ /* 0x000fe2000000000b */
[----:B---3--:R-:W-:-:S05]  /*f150*/  FMUL R8, R8, R2 ;  /* 0x0000000208087220 */ /* 0x008fca0000400000 */
[----:B------:R-:W-:-:S05]  /*f160*/  F2FP.F16.F32.PACK_AB R8, RZ, R8 ;  /* 0x00000008ff08723e */ /* 0x000fca00000000ff */
[----:B------:R0:W-:Y:S04]  /*f170*/  @P0 STG.E.U16 desc[UR36][R4.64+0x50], R8 ;  /* 0x0000500804000986 */ /* 0x0001e8000c101524 */
[----:B0-----:R-:W2:Y:S01]  /*f180*/  LDL.LU R8, [R1+0x58] ;  /* 0x0000580001087983 */ /* 0x001ea20000300800 */
[----:B------:R-:W-:Y:S01]  /*f190*/  ISETP.GT.AND P5, PT, R0, 0x29, P3 ;  /* 0x000000290000780c */ /* 0x000fe20001fa4270 */
[----:B----4-:R-:W-:Y:S01]  /*f1a0*/  FMUL R10, R10, R2 ;  /* 0x000000020a0a7220 */ /* 0x010fe20000400000 */
[C---:B------:R-:W-:Y:S01]  /*f1b0*/  ISETP.GT.AND P0, PT, R0.reuse, 0x28, P2 ;  /* 0x000000280000780c */ /* 0x040fe20001704270 */
[----:B------:R-:W3:Y:S01]  /*f1c0*/  LDL.LU R9, [R1+0x60] ;  /* 0x0000600001097983 */ /* 0x000ee20000300800 */
[C---:B------:R-:W-:Y:S02]  /*f1d0*/  ISETP.GT.AND P4, PT, R0.reuse, 0x29, P2 ;  /* 0x000000290000780c */ /* 0x040fe40001784270 */
[----:B------:R-:W-:-:S02]  /*f1e0*/  ISETP.GT.AND P1, PT, R0, 0x30, P3 ;  /* 0x000000300000780c */ /* 0x000fc40001f24270 */
[----:B------:R-:W-:Y:S01]  /*f1f0*/  F2FP.F16.F32.PACK_AB R10, RZ, R10 ;  /* 0x0000000aff0a723e */ /* 0x000fe200000000ff */
[-C--:B--2---:R-:W-:Y:S01]  /*f200*/  FMUL R8, R8, R2.reuse ;  /* 0x0000000208087220 */ /* 0x084fe20000400000 */
[----:B---3--:R-:W-:-:S04]  /*f210*/  FMUL R9, R9, R2 ;  /* 0x0000000209097220 */ /* 0x008fc80000400000 */
[----:B------:R-:W-:-:S04]  /*f220*/  F2FP.F16.F32.PACK_AB R8, RZ, R8 ;  /* 0x00000008ff08723e */ /* 0x000fc800000000ff */
[----:B------:R-:W-:Y:S02]  /*f230*/  PRMT R12, R8, 0x7610, R12 ;  /* 0x00007610080c7816 */ /* 0x000fe4000000000c */
[----:B------:R-:W-:Y:S02]  /*f240*/  F2FP.F16.F32.PACK_AB R8, RZ, R9 ;  /* 0x00000009ff08723e */ /* 0x000fe400000000ff */
[----:B------:R-:W2:Y:S04]  /*f250*/  LDL.LU R9, [R1+0x64] ;  /* 0x0000640001097983 */ /* 0x000ea80000300800 */
[----:B------:R0:W-:Y:S04]  /*f260*/  @P5 STG.E.U16 desc[UR36][R4.64+0x52], R11 ;  /* 0x0000520b04005986 */ /* 0x0001e8000c101524 */
[----:B------:R-:W-:Y:S04]  /*f270*/  @P0 STG.E.U16 desc[UR36][R6.64+0x50], R12 ;  /* 0x0000500c06000986 */ /* 0x000fe8000c101524 */
[----:B------:R1:W-:Y:S01]  /*f280*/  @P4 STG.E.U16 desc[UR36][R6.64+0x52], R10 ;  /* 0x0000520a06004986 */ /* 0x0003e2000c101524 */
[----:B0-----:R-:W-:-:S03]  /*f290*/  PRMT R11, R8, 0x7610, R11 ;  /* 0x00007610080b7816 */ /* 0x001fc6000000000b */
[----:B------:R-:W3:Y:S04]  /*f2a0*/  LDL.LU R8, [R1+0x68] ;  /* 0x0000680001087983 */ /* 0x000ee80000300800 */
[----:B------:R0:W-:Y:S04]  /*f2b0*/  @P1 STG.E.U16 desc[UR36][R4.64+0x60], R11 ;  /* 0x0000600b04001986 */ /* 0x0001e8000c101524 */
[----:B-1----:R-:W4:Y:S01]  /*f2c0*/  LDL.LU R10, [R1+0x6c] ;  /* 0x00006c00010a7983 */ /* 0x002f220000300800 */
[----:B--2---:R-:W-:-:S05]  /*f2d0*/  FMUL R9, R9, R2 ;  /* 0x0000000209097220 */ /* 0x004fca0000400000 */
[----:B------:R-:W-:-:S04]  /*f2e0*/  F2FP.F16.F32.PACK_AB R9, RZ, R9 ;  /* 0x00000009ff09723e */ /* 0x000fc800000000ff */
[----:B0-----:R-:W-:Y:S02]  /*f2f0*/  PRMT R11, R9, 0x7610, R11 ;  /* 0x00007610090b7816 */ /* 0x001fe4000000000b */
[----:B------:R-:W2:Y:S01]  /*f300*/  LDL.LU R9, [R1+0x70] ;  /* 0x0000700001097983 */ /* 0x000ea20000300800 */
[----:B---3--:R-:W-:-:S05]  /*f310*/  FMUL R8, R8, R2 ;  /* 0x0000000208087220 */ /* 0x008fca0000400000 */
[----:B------:R-:W-:-:S04]  /*f320*/  F2FP.F16.F32.PACK_AB R8, RZ, R8 ;  /* 0x00000008ff08723e */ /* 0x000fc800000000ff */
[----:B------:R-:W-:Y:S01]  /*f330*/  PRMT R12, R8, 0x7610, R12 ;  /* 0x00007610080c7816 */ /* 0x000fe2000000000c */
[----:B--2---:R-:W-:-:S05]  /*f340*/  FMUL R9, R9, R2 ;  /* 0x0000000209097220 */ /* 0x004fca0000400000 */
[----:B------:R-:W-:Y:S02]  /*f350*/  F2FP.F16.F32.PACK_AB R8, RZ, R9 ;  /* 0x00000009ff08723e */ /* 0x000fe400000000ff */
[----:B------:R-:W2:Y:S01]  /*f360*/  LDL.LU R9, [R1+0x74] ;  /* 0x0000740001097983 */ /* 0x000ea20000300800 */
[C---:B------:R-:W-:Y:S02]  /*f370*/  ISETP.GT.AND P0, PT, R0.reuse, 0x31, P3 ;  /* 0x000000310000780c */ /* 0x040fe40001f04270 */
[C---:B------:R-:W-:Y:S02]  /*f380*/  ISETP.GT.AND P4, PT, R0.reuse, 0x30, P2 ;  /* 0x000000300000780c */ /* 0x040fe40001784270 */
[C---:B------:R-:W-:Y:S02]  /*f390*/  ISETP.GT.AND P5, PT, R0.reuse, 0x31, P2 ;  /* 0x000000310000780c */ /* 0x040fe400017a4270 */
[----:B------:R-:W-:Y:S01]  /*f3a0*/  ISETP.GT.AND P1, PT, R0, 0x38, P3 ;  /* 0x000000380000780c */ /* 0x000fe20001f24270 */
[----:B----4-:R-:W-:-:S05]  /*f3b0*/  FMUL R10, R10, R2 ;  /* 0x000000020a0a7220 */ /* 0x010fca0000400000 */
[----:B------:R-:W-:Y:S01]  /*f3c0*/  F2FP.F16.F32.PACK_AB R10, RZ, R10 ;  /* 0x0000000aff0a723e */ /* 0x000fe200000000ff */
        /* <DEDUP_REMOVED lines=42> */
[----:B------:R-:W-:Y:S01]  /*f670*/  ISETP.GT.AND P5, PT, R0, 0x41, P2 ;  /* 0x000000410000780c */ /* 0x000fe200017a4270 */
[----:B----4-:R-:W-:Y:S01]  /*f680*/  FMUL R10, R10, R2 ;  /* 0x000000020a0a7220 */ /* 0x010fe20000400000 */
[----:B------:R-:W-:-:S04]  /*f690*/  ISETP.GT.AND P1, PT, R0, 0x48, P3 ;  /* 0x000000480000780c */ /* 0x000fc80001f24270 */
[----:B------:R-:W-:-:S03]  /*f6a0*/  F2FP.F16.F32.PACK_AB R10, RZ, R10 ;  /* 0x0000000aff0a723e */ /* 0x000fc600000000ff */
[----:B------:R-:W-:Y:S04]  /*f6b0*/  @P0 STG.E.U16 desc[UR36][R4.64+0x82], R11 ;  /* 0x0000820b04000986 */ /* 0x000fe8000c101524 */
[----:B------:R-:W-:Y:S04]  /*f6c0*/  @P4 STG.E.U16 desc[UR36][R6.64+0x80], R12 ;  /* 0x0000800c06004986 */ /* 0x000fe8000c101524 */
[----:B------:R0:W-:Y:S04]  /*f6d0*/  @P5 STG.E.U16 desc[UR36][R6.64+0x82], R10 ;  /* 0x0000820a06005986 */ /* 0x0001e8000c101524 */
[----:B------:R1:W-:Y:S04]  /*f6e0*/  @P1 STG.E.U16 desc[UR36][R4.64+0x90], R8 ;  /* 0x0000900804001986 */ /* 0x0003e8000c101524 */
[----:B0-----:R-:W3:Y:S04]  /*f6f0*/  LDL.LU R10, [R1+0x98] ;  /* 0x00009800010a7983 */ /* 0x001ee80000300800 */
[----:B-1----:R-:W4:Y:S01]  /*f700*/  LDL.LU R8, [R1+0x9c] ;  /* 0x00009c0001087983 */ /* 0x002f220000300800 */
[----:B--2---:R-:W-:-:S05]  /*f710*/  FMUL R9, R9, R2 ;  /* 0x0000000209097220 */ /* 0x004fca0000400000 */
[----:B------:R-:W-:-:S04]  /*f720*/  F2FP.F16.F32.PACK_AB R9, RZ, R9 ;  /* 0x00000009ff09723e */ /* 0x000fc800000000ff */
[----:B------:R-:W-:Y:S02]  /*f730*/  PRMT R11, R9, 0x7610, R11 ;  /* 0x00007610090b7816 */ /* 0x000fe4000000000b */
[----:B------:R-:W2:Y:S01]  /*f740*/  LDL.LU R9, [R1+0xa0] ;  /* 0x0000a00001097983 */ /* 0x000ea20000300800 */
[C---:B------:R-:W-:Y:S02]  /*f750*/  ISETP.GT.AND P0, PT, R0.reuse, 0x49, P3 ;  /* 0x000000490000780c */ /* 0x040fe40001f04270 */
[C---:B------:R-:W-:Y:S02]  /*f760*/  ISETP.GT.AND P4, PT, R0.reuse, 0x48, P2 ;  /* 0x000000480000780c */ /* 0x040fe40001784270 */
[----:B------:R-:W-:Y:S01]  /*f770*/  ISETP.GT.AND P5, PT, R0, 0x49, P2 ;  /* 0x000000490000780c */ /* 0x000fe200017a4270 */
[-C--:B---3--:R-:W-:Y:S01]  /*f780*/  FMUL R10, R10, R2.reuse ;  /* 0x000000020a0a7220 */ /* 0x088fe20000400000 */
[----:B----4-:R-:W-:-:S04]  /*f790*/  FMUL R8, R8, R2 ;  /* 0x0000000208087220 */ /* 0x010fc80000400000 */
[----:B------:R-:W-:Y:S02]  /*f7a0*/  F2FP.F16.F32.PACK_AB R10, RZ, R10 ;  /* 0x0000000aff0a723e */ /* 0x000fe400000000ff */
[----:B------:R-:W-:Y:S02]  /*f7b0*/  F2FP.F16.F32.PACK_AB R8, RZ, R8 ;  /* 0x00000008ff08723e */ /* 0x000fe400000000ff */
[----:B------:R-:W-:Y:S02]  /*f7c0*/  PRMT R12, R10, 0x7610, R12 ;  /* 0x000076100a0c7816 */ /* 0x000fe4000000000c */
[----:B------:R-:W-:Y:S01]  /*f7d0*/  PRMT R10, R8, 0x7610, R10 ;  /* 0x00007610080a7816 */ /* 0x000fe2000000000a */
[----:B------:R0:W-:Y:S04]  /*f7e0*/  @P0 STG.E.U16 desc[UR36][R4.64+0x92], R11 ;  /* 0x0000920b04000986 */ /* 0x0001e8000c101524 */
[----:B------:R1:W-:Y:S04]  /*f7f0*/  @P4 STG.E.U16 desc[UR36][R6.64+0x90], R12 ;  /* 0x0000900c06004986 */ /* 0x0003e8000c101524 */
[----:B------:R3:W-:Y:S04]  /*f800*/  @P5 STG.E.U16 desc[UR36][R6.64+0x92], R10 ;  /* 0x0000920a06005986 */ /* 0x0007e8000c101524 */
[----:B0-----:R-:W4:Y:S04]  /*f810*/  LDL.LU R11, [R1+0xac] ;  /* 0x0000ac00010b7983 */ /* 0x001f280000300800 */
[----:B-1----:R-:W5:Y:S01]  /*f820*/  LDL.LU R12, [R1+0xb4] ;  /* 0x0000b400010c7983 */ /* 0x002f620000300800 */
[----:B--2---:R-:W-:-:S05]  /*f830*/  FMUL R9, R9, R2 ;  /* 0x0000000209097220 */ /* 0x004fca0000400000 */
[----:B------:R-:W-:-:S04]  /*f840*/  F2FP.F16.F32.PACK_AB R9, RZ, R9 ;  /* 0x00000009ff09723e */ /* 0x000fc800000000ff */
[----:B------:R-:W-:Y:S02]  /*f850*/  PRMT R8, R9, 0x7610, R8 ;  /* 0x0000761009087816 */ /* 0x000fe40000000008 */
[----:B------:R-:W2:Y:S04]  /*f860*/  LDL.LU R9, [R1+0xa4] ;  /* 0x0000a40001097983 */ /* 0x000ea80000300800 */
[----:B---3--:R-:W3:Y:S01]  /*f870*/  LDL.LU R10, [R1+0xa8] ;  /* 0x0000a800010a7983 */ /* 0x008ee20000300800 */
[----:B------:R-:W-:-:S13]  /*f880*/  ISETP.GT.AND P1, PT, R0, 0x50, P3 ;  /* 0x000000500000780c */ /* 0x000fda0001f24270 */
[----:B------:R0:W-:Y:S01]  /*f890*/  @P1 STG.E.U16 desc[UR36][R4.64+0xa0], R8 ;  /* 0x0000a00804001986 */ /* 0x0001e2000c101524 */
[-C--:B----4-:R-:W-:Y:S01]  /*f8a0*/  FMUL R11, R11, R2.reuse ;  /* 0x000000020b0b7220 */ /* 0x090fe20000400000 */
[----:B---3--:R-:W-:-:S05]  /*f8b0*/  FMUL R10, R10, R2 ;  /* 0x000000020a0a7220 */ /* 0x008fca0000400000 */
[----:B0-----:R-:W-:Y:S02]  /*f8c0*/  F2FP.F16.F32.PACK_AB R8, RZ, R10 ;  /* 0x0000000aff08723e */ /* 0x001fe400000000ff */
[----:B------:R-:W-:Y:S02]  /*f8d0*/  F2FP.F16.F32.PACK_AB R10, RZ, R11 ;  /* 0x0000000bff0a723e */ /* 0x000fe400000000ff */
[----:B------:R-:W3:Y:S01]  /*f8e0*/  LDL.LU R11, [R1+0xb0] ;  /* 0x0000b000010b7983 */ /* 0x000ee20000300800 */
[C---:B------:R-:W-:Y:S01]  /*f8f0*/  ISETP.GT.AND P0, PT, R0.reuse, 0x51, P3 ;  /* 0x000000510000780c */ /* 0x040fe20001f04270 */
[----:B--2---:R-:W-:Y:S01]  /*f900*/  FMUL R9, R9, R2 ;  /* 0x0000000209097220 */ /* 0x004fe20000400000 */
[----:B------:R-:W-:-:S04]  /*f910*/  ISETP.GT.AND P4, PT, R0, 0x50, P2 ;  /* 0x000000500000780c */ /* 0x000fc80001784270 */
[----:B------:R-:W-:Y:S02]  /*f920*/  F2FP.F16.F32.PACK_AB R9, RZ, R9 ;  /* 0x00000009ff09723e */ /* 0x000fe400000000ff */
[C---:B------:R-:W-:Y:S01]  /*f930*/  ISETP.GT.AND P5, PT, R0.reuse, 0x51, P2 ;  /* 0x000000510000780c */ /* 0x040fe200017a4270 */
[----:B------:R-:W-:Y:S01]  /*f940*/  FMUL R13, R13, R2 ;  /* 0x000000020d0d7220 */ /* 0x000fe20000400000 */
[----:B------:R-:W-:-:S03]  /*f950*/  ISETP.GT.AND P1, PT, R0, 0x58, P3 ;  /* 0x000000580000780c */ /* 0x000fc60001f24270 */
[----:B------:R0:W-:Y:S01]  /*f960*/  @P0 STG.E.U16 desc[UR36][R4.64+0xa2], R9 ;  /* 0x0000a20904000986 */ /* 0x0001e2000c101524 */
[----:B------:R-:W-:Y:S02]  /*f970*/  F2FP.F16.F32.PACK_AB R13, RZ, R13 ;  /* 0x0000000dff0d723e */ /* 0x000fe400000000ff */
[----:B------:R-:W-:Y:S01]  /*f980*/  ISETP.GT.AND P0, PT, R0, 0x59, P3 ;  /* 0x000000590000780c */ /* 0x000fe20001f04270 */
[----:B------:R1:W-:Y:S01]  /*f990*/  @P4 STG.E.U16 desc[UR36][R6.64+0xa0], R8 ;  /* 0x0000a00806004986 */ /* 0x0003e2000c101524 */
[-C--:B0-----:R-:W-:Y:S01]  /*f9a0*/  FMUL R9, R227, R2.reuse ;  /* 0x00000002e3097220 */ /* 0x081fe20000400000 */
[----:B-----5:R-:W-:-:S04]  /*f9b0*/  FMUL R12, R12, R2 ;  /* 0x000000020c0c7220 */ /* 0x020fc80000400000 */
[----:B-1----:R-:W-:Y:S02]  /*f9c0*/  F2FP.F16.F32.PACK_AB R8, RZ, R9 ;  /* 0x00000009ff08723e */ /* 0x002fe400000000ff */
[----:B------:R-:W-:Y:S01]  /*f9d0*/  PRMT R9, R13, 0x7610, R9 ;  /* 0x000076100d097816 */ /* 0x000fe20000000009 */
[----:B------:R0:W-:Y:S01]  /*f9e0*/  @P5 STG.E.U16 desc[UR36][R6.64+0xa2], R10 ;  /* 0x0000a20a06005986 */ /* 0x0001e2000c101524 */
[----:B------:R-:W-:Y:S01]  /*f9f0*/  PRMT R13, R8, 0x7610, R13 ;  /* 0x00007610080d7816 */ /* 0x000fe2000000000d */
[----:B------:R-:W-:Y:S01]  /*fa00*/  FMUL R8, R225, R2 ;  /* 0x00000002e1087220 */ /* 0x000fe20000400000 */
[C---:B------:R-:W-:Y:S02]  /*fa10*/  ISETP.GT.AND P4, PT, R0.reuse, 0x58, P2 ;  /* 0x000000580000780c */ /* 0x040fe40001784270 */
[----:B------:R-:W-:Y:S02]  /*fa20*/  ISETP.GT.AND P5, PT, R0, 0x59, P2 ;  /* 0x000000590000780c */ /* 0x000fe400017a4270 */
[----:B------:R-:W-:-:S02]  /*fa30*/  F2FP.F16.F32.PACK_AB R12, RZ, R12 ;  /* 0x0000000cff0c723e */ /* 0x000fc400000000ff */
[----:B------:R-:W-:Y:S01]  /*fa40*/  F2FP.F16.F32.PACK_AB R8, RZ, R8 ;  /* 0x00000008ff08723e */ /* 0x000fe200000000ff */
[----:B0-----:R-:W-:-:S05]  /*fa50*/  FMUL R10, R226, R2 ;  /* 0x00000002e20a7220 */ /* 0x001fca0000400000 */
[----:B------:R-:W-:-:S04]  /*fa60*/  F2FP.F16.F32.PACK_AB R10, RZ, R10 ;  /* 0x0000000aff0a723e */ /* 0x000fc800000000ff */
[----:B------:R-:W-:Y:S01]  /*fa70*/  PRMT R14, R10, 0x7610, R14 ;  /* 0x000076100a0e7816 */ /* 0x000fe2000000000e */
[----:B------:R-:W-:-:S05]  /*fa80*/  FMUL R10, R224, R2 ;  /* 0x00000002e00a7220 */ /* 0x000fca0000400000 */
[----:B------:R-:W-:Y:S01]  /*fa90*/  F2FP.F16.F32.PACK_AB R10, RZ, R10 ;  /* 0x0000000aff0a723e */ /* 0x000fe200000000ff */
[----:B---3--:R-:W-:-:S05]  /*faa0*/  FMUL R11, R11, R2 ;  /* 0x000000020b0b7220 */ /* 0x008fca0000400000 */
[----:B------:R-:W-:-:S05]  /*fab0*/  F2FP.F16.F32.PACK_AB R11, RZ, R11 ;  /* 0x0000000bff0b723e */ /* 0x000fca00000000ff */
[----:B------:R-:W-:Y:S01]  /*fac0*/  @P1 STG.E.U16 desc[UR36][R4.64+0xb0], R11 ;  /* 0x0000b00b04001986 */ /* 0x000fe2000c101524 */
[----:B------:R-:W-:-:S03]  /*fad0*/  ISETP.GT.AND P1, PT, R0, 0x60, P3 ;  /* 0x000000600000780c */ /* 0x000fc60001f24270 */
[----:B------:R0:W-:Y:S01]  /*fae0*/  @P0 STG.E.U16 desc[UR36][R4.64+0xb2], R12 ;  /* 0x0000b20c04000986 */ /* 0x0001e2000c101524 */
[----:B------:R-:W-:-:S03]  /*faf0*/  ISETP.GT.AND P0, PT, R0, 0x61, P3 ;  /* 0x000000610000780c */ /* 0x000fc60001f04270 */
[----:B------:R-:W-:Y:S01]  /*fb00*/  @P4 STG.E.U16 desc[UR36][R6.64+0xb0], R9 ;  /* 0x0000b00906004986 */ /* 0x000fe2000c101524 */
[----:B------:R-:W-:Y:S02]  /*fb10*/  ISETP.GT.AND P4, PT, R0, 0x60, P2 ;  /* 0x000000600000780c */ /* 0x000fe40001784270 */
[----:B0-----:R-:W-:Y:S01]  /*fb20*/  PRMT R12, R8, 0x7610, R12 ;  /* 0x00007610080c7816 */ /* 0x001fe2000000000c */
[----:B------:R-:W-:Y:S01]  /*fb30*/  FMUL R8, R222, R2 ;  /* 0x00000002de087220 */ /* 0x000fe20000400000 */
[----:B------:R0:W-:Y:S01]  /*fb40*/  @P5 STG.E.U16 desc[UR36][R6.64+0xb2], R13 ;  /* 0x0000b20d06005986 */ /* 0x0001e2000c101524 */
[----:B------:R-:W-:-:S03]  /*fb50*/  ISETP.GT.AND P5, PT, R0, 0x61, P2 ;  /* 0x000000610000780c */ /* 0x000fc600017a4270 */
[----:B------:R-:W-:Y:S01]  /*fb60*/  F2FP.F16.F32.PACK_AB R8, RZ, R8 ;  /* 0x00000008ff08723e */ /* 0x000fe200000000ff */
[----:B------:R1:W-:Y:S01]  /*fb70*/  @P1 STG.E.U16 desc[UR36][R4.64+0xc0], R14 ;  /* 0x0000c00e04001986 */ /* 0x0003e2000c101524 */
[----:B------:R-:W-:Y:S01]  /*fb80*/  FMUL R11, R223, R2 ;  /* 0x00000002df0b7220 */ /* 0x000fe20000400000 */
[----:B------:R-:W-:-:S04]  /*fb90*/  ISETP.GT.AND P1, PT, R0, 0x68, P3 ;  /* 0x000000680000780c */ /* 0x000fc80001f24270 */
[----:B------:R-:W-:Y:S02]  /*fba0*/  F2FP.F16.F32.PACK_AB R11, RZ, R11 ;  /* 0x0000000bff0b723e */ /* 0x000fe400000000ff */
[----:B0-----:R-:W-:Y:S02]  /*fbb0*/  PRMT R13, R10, 0x7610, R13 ;  /* 0x000076100a0d7816 */ /* 0x001fe4000000000d */
[----:B-1----:R-:W-:Y:S01]  /*fbc0*/  PRMT R14, R8, 0x7610, R14 ;  /* 0x00007610080e7816 */ /* 0x002fe2000000000e */
[----:B------:R-:W-:Y:S01]  /*fbd0*/  FMUL R8, R221, R2 ;  /* 0x00000002dd087220 */ /* 0x000fe20000400000 */
[----:B------:R-:W-:Y:S04]  /*fbe0*/  @P0 STG.E.U16 desc[UR36][R4.64+0xc2], R12 ;  /* 0x0000c20c04000986 */ /* 0x000fe8000c101524 */
[----:B------:R-:W-:Y:S01]  /*fbf0*/  F2FP.F16.F32.PACK_AB R8, RZ, R8 ;  /* 0x00000008ff08723e */ /* 0x000fe200000000ff */
[----:B------:R-:W-:Y:S04]  /*fc00*/  @P4 STG.E.U16 desc[UR36][R6.64+0xc0], R13 ;  /* 0x0000c00d06004986 */ /* 0x000fe8000c101524 */
[----:B------:R0:W-:Y:S01]  /*fc10*/  @P5 STG.E.U16 desc[UR36][R6.64+0xc2], R11 ;  /* 0x0000c20b06005986 */ /* 0x0001e2000c101524 */
[----:B------:R-:W-:-:S02]  /*fc20*/  ISETP.GT.AND P0, PT, R0, 0x69, P3 ;  /* 0x000000690000780c */ /* 0x000fc40001f04270 */
[----:B0-----:R-:W-:Y:S01]  /*fc30*/  PRMT R11, R8, 0x7610, R11 ;  /* 0x00007610080b7816 */ /* 0x001fe2000000000b */
[----:B------:R-:W-:Y:S01]  /*fc40*/  FMUL R8, R218, R2 ;  /* 0x00000002da087220 */ /* 0x000fe20000400000 */
[----:B------:R0:W-:Y:S04]  /*fc50*/  @P1 STG.E.U16 desc[UR36][R4.64+0xd0], R14 ;  /* 0x0000d00e04001986 */ /* 0x0001e8000c101524 */
[----:B------:R-:W-:Y:S01]  /*fc60*/  F2FP.F16.F32.PACK_AB R8, RZ, R8 ;  /* 0x00000008ff08723e */ /* 0x000fe200000000ff */
[-C--:B------:R-:W-:Y:S01]  /*fc70*/  FMUL R9, R220, R2.reuse ;  /* 0x00000002dc097220 */ /* 0x080fe20000400000 */
[-C--:B------:R-:W-:Y:S01]  /*fc80*/  FMUL R10, R219, R2.reuse ;  /* 0x00000002db0a7220 */ /* 0x080fe20000400000 */
[----:B------:R-:W-:Y:S02]  /*fc90*/  ISETP.GT.AND P4, PT, R0, 0x68, P2 ;  /* 0x000000680000780c */ /* 0x000fe40001784270 */
[----:B0-----:R-:W-:Y:S01]  /*fca0*/  PRMT R14, R8, 0x7610, R14 ;  /* 0x00007610080e7816 */ /* 0x001fe2000000000e */
[----:B------:R-:W-:Y:S01]  /*fcb0*/  FMUL R8, R217, R2 ;  /* 0x00000002d9087220 */ /* 0x000fe20000400000 */
[----:B------:R-:W-:-:S02]  /*fcc0*/  ISETP.GT.AND P5, PT, R0, 0x69, P2 ;  /* 0x000000690000780c */ /* 0x000fc400017a4270 */
[----:B------:R-:W-:Y:S02]  /*fcd0*/  ISETP.GT.AND P1, PT, R0, 0x70, P3 ;  /* 0x000000700000780c */ /* 0x000fe40001f24270 */
[----:B------:R-:W-:Y:S01]  /*fce0*/  F2FP.F16.F32.PACK_AB R8, RZ, R8 ;  /* 0x00000008ff08723e */ /* 0x000fe200000000ff */
[----:B------:R0:W-:Y:S01]  /*fcf0*/  @P0 STG.E.U16 desc[UR36][R4.64+0xd2], R11 ;  /* 0x0000d20b04000986 */ /* 0x0001e2000c101524 */
[----:B------:R-:W-:Y:S02]  /*fd00*/  F2FP.F16.F32.PACK_AB R9, RZ, R9 ;  /* 0x00000009ff09723e */ /* 0x000fe400000000ff */
[----:B------:R-:W-:Y:S02]  /*fd10*/  F2FP.F16.F32.PACK_AB R10, RZ, R10 ;  /* 0x0000000aff0a723e */ /* 0x000fe400000000ff */
[----:B------:R-:W-:Y:S02]  /*fd20*/  PRMT R12, R9, 0x7610, R12 ;  /* 0x00007610090c7816 */ /* 0x000fe4000000000c */
[----:B------:R-:W-:-:S02]  /*fd30*/  PRMT R13, R10, 0x7610, R13 ;  /* 0x000076100a0d7816 */ /* 0x000fc4000000000d */
[----:B0-----:R-:W-:Y:S01]  /*fd40*/  PRMT R11, R8, 0x7610, R11 ;  /* 0x00007610080b7816 */ /* 0x001fe2000000000b */
[----:B------:R-:W-:Y:S01]  /*fd50*/  FMUL R8, R214, R2 ;  /* 0x00000002d6087220 */ /* 0x000fe20000400000 */
[----:B------:R-:W-:Y:S01]  /*fd60*/  ISETP.GT.AND P0, PT, R0, 0x71, P3 ;  /* 0x000000710000780c */ /* 0x000fe20001f04270 */
[----:B------:R-:W-:Y:S03]  /*fd70*/  @P4 STG.E.U16 desc[UR36][R6.64+0xd0], R12 ;  /* 0x0000d00c06004986 */ /* 0x000fe6000c101524 */
[----:B------:R-:W-:Y:S01]  /*fd80*/  F2FP.F16.F32.PACK_AB R8, RZ, R8 ;  /* 0x00000008ff08723e */ /* 0x000fe200000000ff */
[----:B------:R-:W-:Y:S04]  /*fd90*/  @P5 STG.E.U16 desc[UR36][R6.64+0xd2], R13 ;  /* 0x0000d20d06005986 */ /* 0x000fe8000c101524 */
[----:B------:R0:W-:Y:S01]  /*fda0*/  @P1 STG.E.U16 desc[UR36][R4.64+0xe0], R14 ;  /* 0x0000e00e04001986 */ /* 0x0001e2000c101524 */
[-C--:B------:R-:W-:Y:S01]  /*fdb0*/  FMUL R9, R216, R2.reuse ;  /* 0x00000002d8097220 */ /* 0x080fe20000400000 */
[----:B------:R-:W-:Y:S01]  /*fdc0*/  FMUL R10, R215, R2 ;  /* 0x00000002d70a7220 */ /* 0x000fe20000400000 */
[----:B------:R-:W-:-:S02]  /*fdd0*/  ISETP.GT.AND P4, PT, R0, 0x70, P2 ;  /* 0x000000700000780c */ /* 0x000fc40001784270 */
[----:B------:R-:W-:Y:S02]  /*fde0*/  ISETP.GT.AND P5, PT, R0, 0x71, P2 ;  /* 0x000000710000780c */ /* 0x000fe400017a4270 */
[----:B0-----:R-:W-:Y:S01]  /*fdf0*/  PRMT R14, R8, 0x7610, R14 ;  /* 0x00007610080e7816 */ /* 0x001fe2000000000e */
[----:B------:R-:W-:Y:S01]  /*fe00*/  FMUL R8, R213, R2 ;  /* 0x00000002d5087220 */ /* 0x000fe20000400000 */
[----:B------:R-:W-:Y:S01]  /*fe10*/  ISETP.GT.AND P1, PT, R0, 0x78, P3 ;  /* 0x000000780000780c */ /* 0x000fe20001f24270 */
[----:B------:R0:W-:Y:S01]  /*fe20*/  @P0 STG.E.U16 desc[UR36][R4.64+0xe2], R11 ;  /* 0x0000e20b04000986 */ /* 0x0001e2000c101524 */
[----:B------:R-:W-:Y:S02]  /*fe30*/  F2FP.F16.F32.PACK_AB R9, RZ, R9 ;  /* 0x00000009ff09723e */ /* 0x000fe400000000ff */
[----:B------:R-:W-:Y:S02]  /*fe40*/  F2FP.F16.F32.PACK_AB R8, RZ, R8 ;  /* 0x00000008ff08723e */ /* 0x000fe400000000ff */
[----:B------:R-:W-:-:S02]  /*fe50*/  F2FP.F16.F32.PACK_AB R10, RZ, R10 ;  /* 0x0000000aff0a723e */ /* 0x000fc400000000ff */
[----:B------:R-:W-:Y:S02]  /*fe60*/  PRMT R12, R9, 0x7610, R12 ;  /* 0x00007610090c7816 */ /* 0x000fe4000000000c */
[----:B------:R-:W-:Y:S02]  /*fe70*/  PRMT R13, R10, 0x7610, R13 ;  /* 0x000076100a0d7816 */ /* 0x000fe4000000000d */
        /* <DEDUP_REMOVED lines=245> */
[----:B------:R-:W-:Y:S01]  /*10dd0*/  @P5 STG.E.U16 desc[UR36][R6.64+0x1a2], R13 ;  /* 0x0001a20d06005986 */ /* 0x000fe2000c101524 */
[-C--:B------:R-:W-:Y:S01]  /*10de0*/  FMUL R9, R164, R2.reuse ;  /* 0x00000002a4097220 */ /* 0x080fe20000400000 */
[----:B------:R-:W-:Y:S01]  /*10df0*/  FMUL R10, R161, R2 ;  /* 0x00000002a10a7220 */ /* 0x000fe20000400000 */
[C---:B------:R-:W-:Y:S01]  /*10e00*/  ISETP.GT.AND P4, PT, R0.reuse, 0xd8, P2 ;  /* 0x000000d80000780c */ /* 0x040fe20001784270 */
[----:B------:R0:W-:Y:S01]  /*10e10*/  @P1 STG.E.U16 desc[UR36][R4.64+0x1b0], R14 ;  /* 0x0001b00e04001986 */ /* 0x0001e2000c101524 */
[----:B------:R-:W-:-:S02]  /*10e20*/  ISETP.GT.AND P5, PT, R0, 0xd9, P2 ;  /* 0x000000d90000780c */ /* 0x000fc400017a4270 */
[----:B------:R-:W-:Y:S02]  /*10e30*/  ISETP.GT.AND P1, PT, R0, 0xe0, P3 ;  /* 0x000000e00000780c */ /* 0x000fe40001f24270 */
[----:B------:R-:W-:Y:S02]  /*10e40*/  F2FP.F16.F32.PACK_AB R9, RZ, R9 ;  /* 0x00000009ff09723e */ /* 0x000fe400000000ff */
[----:B------:R-:W-:Y:S02]  /*10e50*/  F2FP.F16.F32.PACK_AB R10, RZ, R10 ;  /* 0x0000000aff0a723e */ /* 0x000fe400000000ff */
[----:B0-----:R-:W-:Y:S01]  /*10e60*/  PRMT R14, R8, 0x7610, R14 ;  /* 0x00007610080e7816 */ /* 0x001fe2000000000e */
[----:B------:R-:W-:Y:S01]  /*10e70*/  FMUL R8, R159, R2 ;  /* 0x000000029f087220 */ /* 0x000fe20000400000 */
[----:B------:R-:W-:Y:S01]  /*10e80*/  PRMT R12, R9, 0x7610, R12 ;  /* 0x00007610090c7816 */ /* 0x000fe2000000000c */
[----:B------:R0:W-:Y:S03]  /*10e90*/  @P0 STG.E.U16 desc[UR36][R4.64+0x1b2], R11 ;  /* 0x0001b20b04000986 */ /* 0x0001e6000c101524 */
[----:B------:R-:W-:-:S02]  /*10ea0*/  F2FP.F16.F32.PACK_AB R8, RZ, R8 ;  /* 0x00000008ff08723e */ /* 0x000fc400000000ff */
[----:B------:R-:W-:Y:S01]  /*10eb0*/  PRMT R13, R10, 0x7610, R13 ;  /* 0x000076100a0d7816 */ /* 0x000fe2000000000d */
[----:B------:R-:W-:Y:S01]  /*10ec0*/  @P4 STG.E.U16 desc[UR36][R6.64+0x1b0], R12 ;  /* 0x0001b00c06004986 */ /* 0x000fe2000c101524 */
[-C--:B------:R-:W-:Y:S01]  /*10ed0*/  FMUL R9, R158, R2.reuse ;  /* 0x000000029e097220 */ /* 0x080fe20000400000 */
[----:B------:R-:W-:Y:S02]  /*10ee0*/  ISETP.GT.AND P0, PT, R0, 0xe1, P3 ;  /* 0x000000e10000780c */ /* 0x000fe40001f04270 */
[----:B0-----:R-:W-:Y:S01]  /*10ef0*/  PRMT R11, R8, 0x7610, R11 ;  /* 0x00007610080b7816 */ /* 0x001fe2000000000b */
[-C--:B------:R-:W-:Y:S01]  /*10f00*/  FMUL R8, R156, R2.reuse ;  /* 0x000000029c087220 */ /* 0x080fe20000400000 */
[----:B------:R-:W-:Y:S01]  /*10f10*/  @P5 STG.E.U16 desc[UR36][R6.64+0x1b2], R13 ;  /* 0x0001b20d06005986 */ /* 0x000fe2000c101524 */
[----:B------:R-:W-:Y:S01]  /*10f20*/  FMUL R10, R157, R2 ;  /* 0x000000029d0a7220 */ /* 0x000fe20000400000 */
[C---:B------:R-:W-:Y:S02]  /*10f30*/  ISETP.GT.AND P4, PT, R0.reuse, 0xe0, P2 ;  /* 0x000000e00000780c */ /* 0x040fe40001784270 */
[----:B------:R0:W-:Y:S01]  /*10f40*/  @P1 STG.E.U16 desc[UR36][R4.64+0x1c0], R14 ;  /* 0x0001c00e04001986 */ /* 0x0001e2000c101524 */
[----:B------:R-:W-:-:S02]  /*10f50*/  ISETP.GT.AND P5, PT, R0, 0xe1, P2 ;  /* 0x000000e10000780c */ /* 0x000fc400017a4270 */
[----:B------:R-:W-:Y:S02]  /*10f60*/  ISETP.GT.AND P1, PT, R0, 0xe8, P3 ;  /* 0x000000e80000780c */ /* 0x000fe40001f24270 */
[----:B------:R-:W-:Y:S02]  /*10f70*/  F2FP.F16.F32.PACK_AB R8, RZ, R8 ;  /* 0x00000008ff08723e */ /* 0x000fe400000000ff */
[----:B------:R-:W-:Y:S02]  /*10f80*/  F2FP.F16.F32.PACK_AB R9, RZ, R9 ;  /* 0x00000009ff09723e */ /* 0x000fe400000000ff */
[----:B------:R-:W-:Y:S02]  /*10f90*/  F2FP.F16.F32.PACK_AB R10, RZ, R10 ;  /* 0x0000000aff0a723e */ /* 0x000fe400000000ff */
[----:B0-----:R-:W-:Y:S01]  /*10fa0*/  PRMT R14, R8, 0x7610, R14 ;  /* 0x00007610080e7816 */ /* 0x001fe2000000000e */
[----:B------:R-:W-:Y:S01]  /*10fb0*/  FMUL R8, R155, R2 ;  /* 0x000000029b087220 */ /* 0x000fe20000400000 */
[----:B------:R-:W-:-:S02]  /*10fc0*/  PRMT R12, R9, 0x7610, R12 ;  /* 0x00007610090c7816 */ /* 0x000fc4000000000c */
[----:B------:R-:W-:Y:S01]  /*10fd0*/  PRMT R13, R10, 0x7610, R13 ;  /* 0x000076100a0d7816 */ /* 0x000fe2000000000d */
[----:B------:R0:W-:Y:S01]  /*10fe0*/  @P0 STG.E.U16 desc[UR36][R4.64+0x1c2], R11 ;  /* 0x0001c20b04000986 */ /* 0x0001e2000c101524 */
[----:B------:R-:W-:Y:S01]  /*10ff0*/  F2FP.F16.F32.PACK_AB R8, RZ, R8 ;  /* 0x00000008ff08723e */ /* 0x000fe200000000ff */
[----:B------:R-:W-:Y:S02]  /*11000*/  FMUL R9, R154, R2 ;  /* 0x000000029a097220 */ /* 0x000fe40000400000 */
[----:B------:R1:W-:Y:S01]  /*11010*/  @P4 STG.E.U16 desc[UR36][R6.64+0x1c0], R12 ;  /* 0x0001c00c06004986 */ /* 0x0003e2000c101524 */
[----:B------:R-:W-:-:S03]  /*11020*/  ISETP.GT.AND P0, PT, R0, 0xe9, P3 ;  /* 0x000000e90000780c */ /* 0x000fc60001f04270 */
[----:B------:R2:W-:Y:S01]  /*11030*/  @P5 STG.E.U16 desc[UR36][R6.64+0x1c2], R13 ;  /* 0x0001c20d06005986 */ /* 0x0005e2000c101524 */
[----:B------:R-:W-:-:S03]  /*11040*/  ISETP.GT.AND P4, PT, R0, 0xe9, P2 ;  /* 0x000000e90000780c */ /* 0x000fc60001784270 */
[----:B------:R-:W-:Y:S01]  /*11050*/  @P1 STG.E.U16 desc[UR36][R4.64+0x1d0], R14 ;  /* 0x0001d00e04001986 */ /* 0x000fe2000c101524 */
[----:B------:R-:W-:Y:S02]  /*11060*/  ISETP.GT.AND P1, PT, R0, 0xe8, P2 ;  /* 0x000000e80000780c */ /* 0x000fe40001724270 */
[----:B0-----:R-:W-:Y:S01]  /*11070*/  PRMT R11, R8, 0x7610, R11 ;  /* 0x00007610080b7816 */ /* 0x001fe2000000000b */
[-C--:B------:R-:W-:Y:S01]  /*11080*/  FMUL R8, R152, R2.reuse ;  /* 0x0000000298087220 */ /* 0x080fe20000400000 */
[----:B------:R-:W-:Y:S01]  /*11090*/  ISETP.GT.AND P5, PT, R0, 0xf0, P3 ;  /* 0x000000f00000780c */ /* 0x000fe20001fa4270 */
[----:B------:R-:W-:Y:S01]  /*110a0*/  FMUL R10, R153, R2 ;  /* 0x00000002990a7220 */ /* 0x000fe20000400000 */
[----:B------:R-:W-:Y:S02]  /*110b0*/  F2FP.F16.F32.PACK_AB R9, RZ, R9 ;  /* 0x00000009ff09723e */ /* 0x000fe400000000ff */
[----:B------:R-:W-:Y:S02]  /*110c0*/  F2FP.F16.F32.PACK_AB R8, RZ, R8 ;  /* 0x00000008ff08723e */ /* 0x000fe400000000ff */
[----:B-1----:R-:W-:-:S02]  /*110d0*/  PRMT R12, R9, 0x7610, R12 ;  /* 0x00007610090c7816 */ /* 0x002fc4000000000c */
[----:B------:R-:W-:Y:S02]  /*110e0*/  F2FP.F16.F32.PACK_AB R10, RZ, R10 ;  /* 0x0000000aff0a723e */ /* 0x000fe400000000ff */
[----:B--2---:R-:W-:Y:S01]  /*110f0*/  PRMT R13, R8, 0x7610, R13 ;  /* 0x00007610080d7816 */ /* 0x004fe2000000000d */
[----:B------:R-:W-:Y:S01]  /*11100*/  @P0 STG.E.U16 desc[UR36][R4.64+0x1d2], R11 ;  /* 0x0001d20b04000986 */ /* 0x000fe2000c101524 */
[----:B------:R-:W-:-:S03]  /*11110*/  FMUL R8, R23, R2 ;  /* 0x0000000217087220 */ /* 0x000fc60000400000 */
[----:B------:R0:W-:Y:S01]  /*11120*/  @P1 STG.E.U16 desc[UR36][R6.64+0x1d0], R12 ;  /* 0x0001d00c06001986 */ /* 0x0001e2000c101524 */
[----:B------:R-:W-:-:S03]  /*11130*/  FMUL R9, R22, R2 ;  /* 0x0000000216097220 */ /* 0x000fc60000400000 */
[----:B------:R-:W-:Y:S01]  /*11140*/  @P4 STG.E.U16 desc[UR36][R6.64+0x1d2], R10 ;  /* 0x0001d20a06004986 */ /* 0x000fe2000c101524 */
[----:B------:R-:W-:-:S03]  /*11150*/  ISETP.GT.AND P4, PT, R0, 0xf0, P2 ;  /* 0x000000f00000780c */ /* 0x000fc60001784270 */
[----:B------:R1:W-:Y:S01]  /*11160*/  @P5 STG.E.U16 desc[UR36][R4.64+0x1e0], R13 ;  /* 0x0001e00d04005986 */ /* 0x0003e2000c101524 */
[----:B------:R-:W-:Y:S02]  /*11170*/  ISETP.GT.AND P5, PT, R0, 0xf1, P3 ;  /* 0x000000f10000780c */ /* 0x000fe40001fa4270 */
[C---:B------:R-:W-:Y:S02]  /*11180*/  ISETP.GT.AND P1, PT, R3.reuse, 0x80, PT ;  /* 0x000000800300780c */ /* 0x040fe40003f24270 */
[----:B------:R-:W-:Y:S02]  /*11190*/  ISETP.GT.AND P0, PT, R3, 0x88, PT ;  /* 0x000000880300780c */ /* 0x000fe40003f04270 */
[----:B------:R-:W-:Y:S02]  /*111a0*/  F2FP.F16.F32.PACK_AB R8, RZ, R8 ;  /* 0x00000008ff08723e */ /* 0x000fe400000000ff */
[----:B------:R-:W-:Y:S02]  /*111b0*/  F2FP.F16.F32.PACK_AB R3, RZ, R9 ;  /* 0x00000009ff03723e */ /* 0x000fe400000000ff */
[----:B0-----:R-:W-:-:S02]  /*111c0*/  PRMT R12, R8, 0x7610, R12 ;  /* 0x00007610080c7816 */ /* 0x001fc4000000000c */
[----:B-1----:R-:W-:-:S03]  /*111d0*/  PRMT R13, R3, 0x7610, R13 ;  /* 0x00007610030d7816 */ /* 0x002fc6000000000d */
[----:B------:R0:W-:Y:S01]  /*111e0*/  @P5 STG.E.U16 desc[UR36][R4.64+0x1e2], R12 ;  /* 0x0001e20c04005986 */ /* 0x0001e2000c101524 */
[-C--:B------:R-:W-:Y:S01]  /*111f0*/  FMUL R9, R19, R2.reuse ;  /* 0x0000000213097220 */ /* 0x080fe20000400000 */
[C---:B------:R-:W-:Y:S02]  /*11200*/  ISETP.GT.AND P5, PT, R0.reuse, 0xf8, P3 ;  /* 0x000000f80000780c */ /* 0x040fe40001fa4270 */
[----:B------:R1:W-:Y:S01]  /*11210*/  @P4 STG.E.U16 desc[UR36][R6.64+0x1e0], R13 ;  /* 0x0001e00d06004986 */ /* 0x0003e2000c101524 */
[C---:B------:R-:W-:Y:S01]  /*11220*/  ISETP.GT.AND P4, PT, R0.reuse, 0xf1, P2 ;  /* 0x000000f10000780c */ /* 0x040fe20001784270 */
[-C--:B------:R-:W-:Y:S01]  /*11230*/  FMUL R11, R21, R2.reuse ;  /* 0x00000002150b7220 */ /* 0x080fe20000400000 */
[----:B------:R-:W-:Y:S01]  /*11240*/  ISETP.GT.AND P3, PT, R0, 0xf9, P3 ;  /* 0x000000f90000780c */ /* 0x000fe20001f64270 */
[-C--:B------:R-:W-:Y:S01]  /*11250*/  FMUL R10, R20, R2.reuse ;  /* 0x00000002140a7220 */ /* 0x080fe20000400000 */
[----:B------:R-:W-:Y:S01]  /*11260*/  FMUL R8, R18, R2 ;  /* 0x0000000212087220 */ /* 0x000fe20000400000 */
[----:B------:R-:W-:Y:S01]  /*11270*/  F2FP.F16.F32.PACK_AB R9, RZ, R9 ;  /* 0x00000009ff09723e */ /* 0x000fe200000000ff */
[----:B------:R-:W-:Y:S01]  /*11280*/  USHF.L.U32 UR9, UR4, 0x8, URZ ;  /* 0x0000000804097899 */ /* 0x000fe2000800063f */
[----:B------:R-:W-:Y:S01]  /*11290*/  F2FP.F16.F32.PACK_AB R11, RZ, R11 ;  /* 0x0000000bff0b723e */ /* 0x000fe200000000ff */
[----:B------:R-:W-:Y:S01]  /*112a0*/  USHF.L.U64.HI UR8, UR4, 0x8, UR5 ;  /* 0x0000000804087899 */ /* 0x000fe20008010205 */
[----:B------:R-:W-:-:S02]  /*112b0*/  F2FP.F16.F32.PACK_AB R10, RZ, R10 ;  /* 0x0000000aff0a723e */ /* 0x000fc400000000ff */
[----:B0-----:R-:W-:Y:S02]  /*112c0*/  PRMT R12, R9, 0x7610, R12 ;  /* 0x00007610090c7816 */ /* 0x001fe4000000000c */
[----:B------:R-:W-:Y:S01]  /*112d0*/  F2FP.F16.F32.PACK_AB R8, RZ, R8 ;  /* 0x00000008ff08723e */ /* 0x000fe200000000ff */
[----:B------:R0:W-:Y:S01]  /*112e0*/  @P4 STG.E.U16 desc[UR36][R6.64+0x1e2], R11 ;  /* 0x0001e20b06004986 */ /* 0x0001e2000c101524 */
[----:B------:R-:W-:Y:S02]  /*112f0*/  MOV R9, UR9 ;  /* 0x0000000900097c02 */ /* 0x000fe40008000f00 */
[----:B-1----:R-:W-:Y:S01]  /*11300*/  PRMT R13, R8, 0x7610, R13 ;  /* 0x00007610080d7816 */ /* 0x002fe2000000000d */
[----:B------:R-:W-:Y:S04]  /*11310*/  @P5 STG.E.U16 desc[UR36][R4.64+0x1f0], R10 ;  /* 0x0001f00a04005986 */ /* 0x000fe8000c101524 */
[----:B------:R1:W-:Y:S01]  /*11320*/  @P3 STG.E.U16 desc[UR36][R4.64+0x1f2], R12 ;  /* 0x0001f20c04003986 */ /* 0x0003e2000c101524 */
[----:B------:R-:W-:Y:S01]  /*11330*/  IADD3 R8, P3, P5, R4, UR7, R9 ;  /* 0x0000000704087c10 */ /* 0x000fe2000fd7e009 */
[----:B0-----:R-:W-:Y:S01]  /*11340*/  IMAD.U32 R11, RZ, RZ, UR8 ;  /* 0x00000008ff0b7e24 */ /* 0x001fe2000f8e00ff */
[----:B------:R-:W-:-:S02]  /*11350*/  ISETP.GT.AND P4, PT, R0, 0xf8, P2 ;  /* 0x000000f80000780c */ /* 0x000fc40001784270 */
[C---:B------:R-:W-:Y:S02]  /*11360*/  ISETP.GT.AND P2, PT, R0.reuse, 0xf9, P2 ;  /* 0x000000f90000780c */ /* 0x040fe40001744270 */
[----:B------:R-:W-:Y:S02]  /*11370*/  IADD3.X R9, R5, UR6, R11, P3, P5 ;  /* 0x0000000605097c10 */ /* 0x000fe40009fea40b */
[----:B------:R-:W-:Y:S01]  /*11380*/  ISETP.GT.AND P3, PT, R0, 0x1, P1 ;  /* 0x000000010000780c */ /* 0x000fe20000f64270 */
[-C--:B------:R-:W-:Y:S01]  /*11390*/  FMUL R3, R15, R2.reuse ;  /* 0x000000020f037220 */ /* 0x080fe20000400000 */
[----:B------:R-:W-:Y:S01]  /*113a0*/  FMUL R25, R25, R2 ;  /* 0x0000000219197220 */ /* 0x000fe20000400000 */
[----:B-1----:R-:W-:-:S03]  /*113b0*/  IADD3 R4, P5, R4, UR9, RZ ;  /* 0x0000000904047c10 */ /* 0x002fc6000ffbe0ff */
[----:B------:R-:W-:Y:S02]  /*113c0*/  F2FP.F16.F32.PACK_AB R3, RZ, R3 ;  /* 0x00000003ff03723e */ /* 0x000fe400000000ff */
[----:B------:R-:W-:Y:S02]  /*113d0*/  F2FP.F16.F32.PACK_AB R25, RZ, R25 ;  /* 0x00000019ff19723e */ /* 0x000fe400000000ff */
[----:B------:R-:W-:Y:S01]  /*113e0*/  IADD3.X R5, R5, UR8, RZ, P5, !PT ;  /* 0x0000000805057c10 */ /* 0x000fe2000affe4ff */
[----:B------:R-:W-:Y:S01]  /*113f0*/  @P4 STG.E.U16 desc[UR36][R6.64+0x1f0], R13 ;  /* 0x0001f00d06004986 */ /* 0x000fe2000c101524 */
[----:B------:R-:W-:-:S03]  /*11400*/  ISETP.GT.AND P4, PT, R0, RZ, P1 ;  /* 0x000000ff0000720c */ /* 0x000fc60000f84270 */
[----:B------:R0:W-:Y:S01]  /*11410*/  @P2 STG.E.U16 desc[UR36][R6.64+0x1f2], R3 ;  /* 0x0001f20306002986 */ /* 0x0001e2000c101524 */
[----:B------:R-:W-:-:S03]  /*11420*/  ISETP.GT.AND P2, PT, R0, RZ, P0 ;  /* 0x000000ff0000720c */ /* 0x000fc60000744270 */
[----:B------:R-:W-:Y:S01]  /*11430*/  @P3 STG.E.U16 desc[UR36][R4.64+0x2], R25 ;  /* 0x0000021904003986 */ /* 0x000fe2000c101524 */
[----:B------:R-:W-:Y:S01]  /*11440*/  IADD3 R10, P3, R4, UR7, RZ ;  /* 0x00000007040a7c10 */ /* 0x000fe2000ff7e0ff */
[-C--:B------:R-:W-:Y:S01]  /*11450*/  FMUL R24, R24, R2.reuse ;  /* 0x0000000218187220 */ /* 0x080fe20000400000 */
[-C--:B------:R-:W-:Y:S01]  /*11460*/  FMUL R26, R26, R2.reuse ;  /* 0x000000021a1a7220 */ /* 0x080fe20000400000 */
[C---:B------:R-:W-:Y:S02]  /*11470*/  ISETP.GT.AND P5, PT, R0.reuse, 0x1, P0 ;  /* 0x000000010000780c */ /* 0x040fe400007a4270 */
[----:B------:R-:W-:Y:S02]  /*11480*/  IADD3.X R11, R5, UR6, RZ, P3, !PT ;  /* 0x00000006050b7c10 */ /* 0x000fe40009ffe4ff */
[----:B------:R-:W-:Y:S01]  /*11490*/  ISETP.GT.AND P3, PT, R0, 0x9, P1 ;  /* 0x000000090000780c */ /* 0x000fe20000f64270 */
[-C--:B------:R-:W-:Y:S01]  /*114a0*/  FMUL R27, R27, R2.reuse ;  /* 0x000000021b1b7220 */ /* 0x080fe20000400000 */
[----:B------:R-:W-:Y:S01]  /*114b0*/  FMUL R29, R29, R2 ;  /* 0x000000021d1d7220 */ /* 0x000fe20000400000 */
[----:B------:R-:W-:-:S02]  /*114c0*/  F2FP.F16.F32.PACK_AB R24, RZ, R24 ;  /* 0x00000018ff18723e */ /* 0x000fc400000000ff */
[----:B------:R-:W-:Y:S02]  /*114d0*/  F2FP.F16.F32.PACK_AB R26, RZ, R26 ;  /* 0x0000001aff1a723e */ /* 0x000fe400000000ff */
[----:B------:R-:W-:Y:S01]  /*114e0*/  F2FP.F16.F32.PACK_AB R27, RZ, R27 ;  /* 0x0000001bff1b723e */ /* 0x000fe200000000ff */
[----:B------:R-:W-:Y:S01]  /*114f0*/  @P4 STG.E.U16 desc[UR36][R4.64], R24 ;  /* 0x0000001804004986 */ /* 0x000fe2000c101524 */
[----:B------:R-:W-:Y:S02]  /*11500*/  F2FP.F16.F32.PACK_AB R29, RZ, R29 ;  /* 0x0000001dff1d723e */ /* 0x000fe400000000ff */
[C---:B------:R-:W-:Y:S01]  /*11510*/  ISETP.GT.AND P4, PT, R0.reuse, 0x8, P1 ;  /* 0x000000080000780c */ /* 0x040fe20000f84270 */
[----:B------:R-:W-:Y:S01]  /*11520*/  @P2 STG.E.U16 desc[UR36][R10.64], R26 ;  /* 0x0000001a0a002986 */ /* 0x000fe2000c101524 */
[----:B------:R-:W-:Y:S01]  /*11530*/  ISETP.GT.AND P2, PT, R0, 0x8, P0 ;  /* 0x000000080000780c */ /* 0x000fe20000744270 */
[-C--:B------:R-:W-:Y:S01]  /*11540*/  FMUL R28, R28, R2.reuse ;  /* 0x000000021c1c7220 */ /* 0x080fe20000400000 */
[----:B------:R-:W-:Y:S01]  /*11550*/  FMUL R30, R30, R2 ;  /* 0x000000021e1e7220 */ /* 0x000fe20000400000 */
[----:B------:R-:W-:Y:S01]  /*11560*/  @P5 STG.E.U16 desc[UR36][R10.64+0x2], R27 ;  /* 0x0000021b0a005986 */ /* 0x000fe2000c101524 */
[----:B------:R-:W-:-:S03]  /*11570*/  ISETP.GT.AND P5, PT, R0, 0x9, P0 ;  /* 0x000000090000780c */ /* 0x000fc600007a4270 */
[----:B------:R-:W-:Y:S01]  /*11580*/  @P3 STG.E.U16 desc[UR36][R4.64+0x12], R29 ;  /* 0x0000121d04003986 */ /* 0x000fe2000c101524 */
[----:B0-----:R-:W-:Y:S02]  /*11590*/  IADD3 R6, P3, R4, UR7, RZ ;  /* 0x0000000704067c10 */ /* 0x001fe4000ff7e0ff */
[----:B------:R-:W-:Y:S01]  /*115a0*/  F2FP.F16.F32.PACK_AB R28, RZ, R28 ;  /* 0x0000001cff1c723e */ /* 0x000fe200000000ff */
[----:B------:R-:W-:Y:S01]  /*115b0*/  FMUL R31, R31, R2 ;  /* 0x000000021f1f7220 */ /* 0x000fe20000400000 */
[----:B------:R-:W-:Y:S02]  /*115c0*/  F2FP.F16.F32.PACK_AB R30, RZ, R30 ;  /* 0x0000001eff1e723e */ /* 0x000fe400000000ff */
[----:B------:R-:W-:Y:S01]  /*115d0*/  IADD3.X R7, R5, UR6, RZ, P3, !PT ;  /* 0x0000000605077c10 */ /* 0x000fe20009ffe4ff */
[----:B------:R-:W-:Y:S01]  /*115e0*/  @P4 STG.E.U16 desc[UR36][R4.64+0x10], R28 ;  /* 0x0000101c04004986 */ /* 0x000fe2000c101524 */
[----:B------:R-:W-:-:S03]  /*115f0*/  F2FP.F16.F32.PACK_AB R31, RZ, R31 ;  /* 0x0000001fff1f723e */ /* 0x000fc600000000ff */
[----:B------:R0:W-:Y:S01]  /*11600*/  @P2 STG.E.U16 desc[UR36][R6.64+0x10], R30 ;  /* 0x0000101e06002986 */ /* 0x0001e2000c101524 */
[C---:B------:R-:W-:Y:S02]  /*11610*/  ISETP.GT.AND P2, PT, R0.reuse, 0x10, P0 ;  /* 0x000000100000780c */ /* 0x040fe40000744270 */
[C---:B------:R-:W-:Y:S01]  /*11620*/  ISETP.GT.AND P4, PT, R0.reuse, 0x10, P1 ;  /* 0x000000100000780c */ /* 0x040fe20000f84270 */
[----:B------:R-:W-:Y:S01]  /*11630*/  @P5 STG.E.U16 desc[UR36][R8.64+0x12], R31 ;  /* 0x0000121f08005986 */ /* 0x000fe2000c101524 */
[----:B------:R-:W-:Y:S01]  /*11640*/  ISETP.GT.AND P3, PT, R0, 0x11, P1 ;  /* 0x000000110000780c */ /* 0x000fe20000f64270 */
[-C--:B------:R-:W-:Y:S01]  /*11650*/  FMUL R32, R32, R2.reuse ;  /* 0x0000000220207220 */ /* 0x080fe20000400000 */
[----:B------:R-:W-:Y:S01]  /*11660*/  ISETP.GT.AND P5, PT, R0, 0x11, P0 ;  /* 0x000000110000780c */ /* 0x000fe200007a4270 */
[-C--:B------:R-:W-:Y:S01]  /*11670*/  FMUL R33, R33, R2.reuse ;  /* 0x0000000221217220 */ /* 0x080fe20000400000 */
[----:B------:R-:W-:Y:S02]  /*11680*/  FMUL R34, R34, R2 ;  /* 0x0000000222227220 */ /* 0x000fe40000400000 */
[----:B------:R-:W-:-:S02]  /*11690*/  F2FP.F16.F32.PACK_AB R32, RZ, R32 ;  /* 0x00000020ff20723e */ /* 0x000fc400000000ff */
[----:B------:R-:W-:Y:S01]  /*116a0*/  F2FP.F16.F32.PACK_AB R33, RZ, R33 ;  /* 0x00000021ff21723e */ /* 0x000fe200000000ff */
[----:B0-----:R-:W-:Y:S01]  /*116b0*/  @P2 IMAD.MOV.U32 R6, RZ, RZ, R8 ;  /* 0x000000ffff062224 */ /* 0x001fe200078e0008 */
[----:B------:R-:W-:Y:S01]  /*116c0*/  F2FP.F16.F32.PACK_AB R34, RZ, R34 ;  /* 0x00000022ff22723e */ /* 0x000fe200000000ff */
[----:B------:R-:W-:Y:S02]  /*116d0*/  @P2 IMAD.MOV.U32 R7, RZ, RZ, R9 ;  /* 0x000000ffff072224 */ /* 0x000fe400078e0009 */
[----:B------:R-:W-:Y:S01]  /*116e0*/  FMUL R35, R35, R2 ;  /* 0x0000000223237220 */ /* 0x000fe20000400000 */
[----:B------:R-:W-:Y:S04]  /*116f0*/  @P4 STG.E.U16 desc[UR36][R4.64+0x20], R32 ;  /* 0x0000202004004986 */ /* 0x000fe8000c101524 */
[----:B------:R-:W-:Y:S01]  /*11700*/  @P3 STG.E.U16 desc[UR36][R4.64+0x22], R33 ;  /* 0x0000222104003986 */ /* 0x000fe2000c101524 */
[----:B------:R-:W-:-:S03]  /*11710*/  F2FP.F16.F32.PACK_AB R35, RZ, R35 ;  /* 0x00000023ff23723e */ /* 0x000fc600000000ff */
[----:B------:R0:W-:Y:S01]  /*11720*/  @P2 STG.E.U16 desc[UR36][R6.64+0x20], R34 ;  /* 0x0000202206002986 */ /* 0x0001e2000c101524 */
[C---:B------:R-:W-:Y:S02]  /*11730*/  ISETP.GT.AND P2, PT, R0.reuse, 0x18, P0 ;  /* 0x000000180000780c */ /* 0x040fe40000744270 */
[C---:B------:R-:W-:Y:S02]  /*11740*/  ISETP.GT.AND P4, PT, R0.reuse, 0x18, P1 ;  /* 0x000000180000780c */ /* 0x040fe40000f84270 */
[----:B------:R-:W-:Y:S01]  /*11750*/  ISETP.GT.AND P3, PT, R0, 0x19, P1 ;  /* 0x000000190000780c */ /* 0x000fe20000f64270 */
[----:B0-----:R-:W-:Y:S02]  /*11760*/  @P5 IMAD.MOV.U32 R6, RZ, RZ, R8 ;  /* 0x000000ffff065224 */ /* 0x001fe400078e0008 */
[----:B------:R-:W-:Y:S02]  /*11770*/  @P5 IMAD.MOV.U32 R7, RZ, RZ, R9 ;  /* 0x000000ffff075224 */ /* 0x000fe400078e0009 */
[-C--:B------:R-:W-:Y:S01]  /*11780*/  FMUL R36, R36, R2.reuse ;  /* 0x0000000224247220 */ /* 0x080fe20000400000 */
[----:B------:R-:W-:-:S02]  /*11790*/  FMUL R37, R37, R2 ;  /* 0x0000000225257220 */ /* 0x000fc40000400000 */
[----:B------:R0:W-:Y:S01]  /*117a0*/  @P5 STG.E.U16 desc[UR36][R6.64+0x22], R35 ;  /* 0x0000222306005986 */ /* 0x0001e2000c101524 */
[----:B------:R-:W-:Y:S01]  /*117b0*/  ISETP.GT.AND P5, PT, R0, 0x19, P0 ;  /* 0x000000190000780c */ /* 0x000fe200007a4270 */
[----:B------:R-:W-:Y:S01]  /*117c0*/  FMUL R38, R38, R2 ;  /* 0x0000000226267220 */ /* 0x000fe20000400000 */
[----:B------:R-:W-:Y:S02]  /*117d0*/  F2FP.F16.F32.PACK_AB R36, RZ, R36 ;  /* 0x00000024ff24723e */ /* 0x000fe400000000ff */
[----:B------:R-:W-:Y:S01]  /*117e0*/  F2FP.F16.F32.PACK_AB R37, RZ, R37 ;  /* 0x00000025ff25723e */ /* 0x000fe200000000ff */
[----:B------:R-:W-:Y:S01]  /*117f0*/  FMUL R39, R39, R2 ;  /* 0x0000000227277220 */ /* 0x000fe20000400000 */
[----:B------:R-:W-:Y:S01]  /*11800*/  F2FP.F16.F32.PACK_AB R38, RZ, R38 ;  /* 0x00000026ff26723e */ /* 0x000fe200000000ff */
[----:B------:R-:W-:Y:S01]  /*11810*/  @P4 STG.E.U16 desc[UR36][R4.64+0x30], R36 ;  /* 0x0000302404004986 */ /* 0x000fe2000c101524 */
[----:B0-----:R-:W-:Y:S02]  /*11820*/  @P2 IMAD.MOV.U32 R6, RZ, RZ, R8 ;  /* 0x000000ffff062224 */ /* 0x001fe400078e0008 */
[----:B------:R-:W-:Y:S01]  /*11830*/  @P2 IMAD.MOV.U32 R7, RZ, RZ, R9 ;  /* 0x000000ffff072224 */ /* 0x000fe200078e0009 */
        /* <DEDUP_REMOVED lines=65> */
[----:B------:R-:W-:Y:S02]  /*11c50*/  ISETP.GT.AND P3, PT, R0, 0x39, P1 ;  /* 0x000000390000780c */ /* 0x000fe40000f64270 */
[----:B0-----:R-:W-:Y:S01]  /*11c60*/  @P5 MOV R6, R8 ;  /* 0x0000000800065202 */ /* 0x001fe20000000f00 */
        /* <DEDUP_REMOVED lines=419> */
[-C--:B------:R-:W-:Y:S01]  /*136a0*/  FMUL R136, R136, R2.reuse ;  /* 0x0000000288887220 */ /* 0x080fe20000400000 */
[----:B0-----:R-:W-:Y:S02]  /*136b0*/  @P5 IMAD.MOV.U32 R6, RZ, RZ, R8 ;  /* 0x000000ffff065224 */ /* 0x001fe400078e0008 */
[----:B------:R-:W-:Y:S02]  /*136c0*/  @P5 IMAD.MOV.U32 R7, RZ, RZ, R9 ;  /* 0x000000ffff075224 */ /* 0x000fe400078e0009 */
[-C--:B------:R-:W-:Y:S01]  /*136d0*/  FMUL R137, R137, R2.reuse ;  /* 0x0000000289897220 */ /* 0x080fe20000400000 */
[----:B------:R-:W-:-:S02]  /*136e0*/  FMUL R138, R138, R2 ;  /* 0x000000028a8a7220 */ /* 0x000fc40000400000 */
[----:B------:R0:W-:Y:S01]  /*136f0*/  @P5 STG.E.U16 desc[UR36][R6.64+0x1b2], R135 ;  /* 0x0001b28706005986 */ /* 0x0001e2000c101524 */
[C---:B------:R-:W-:Y:S02]  /*13700*/  ISETP.GT.AND P5, PT, R0.reuse, 0xe1, P0 ;  /* 0x000000e10000780c */ /* 0x040fe400007a4270 */
        /* <DEDUP_REMOVED lines=8> */
[----:B------:R-:W-:Y:S01]  /*13790*/  ISETP.GT.AND P4, PT, R0, 0xe8, P1 ;  /* 0x000000e80000780c */ /* 0x000fe20000f84270 */
[----:B------:R-:W-:Y:S01]  /*137a0*/  FMUL R140, R140, R2 ;  /* 0x000000028c8c7220 */ /* 0x000fe20000400000 */
[----:B------:R-:W-:Y:S01]  /*137b0*/  F2FP.F16.F32.PACK_AB R139, RZ, R139 ;  /* 0x0000008bff8b723e */ /* 0x000fe200000000ff */
[----:B------:R0:W-:Y:S01]  /*137c0*/  @P2 STG.E.U16 desc[UR36][R6.64+0x1c0], R138 ;  /* 0x0001c08a06002986 */ /* 0x0001e2000c101524 */
[----:B------:R-:W-:-:S02]  /*137d0*/  ISETP.GT.AND P2, PT, R0, 0xe8, P0 ;  /* 0x000000e80000780c */ /* 0x000fc40000744270 */
[----:B------:R-:W-:Y:S01]  /*137e0*/  ISETP.GT.AND P3, PT, R0, 0xe9, P1 ;  /* 0x000000e90000780c */ /* 0x000fe20000f64270 */
[----:B------:R-:W-:Y:S01]  /*137f0*/  FMUL R141, R141, R2 ;  /* 0x000000028d8d7220 */ /* 0x000fe20000400000 */
[----:B------:R-:W-:Y:S01]  /*13800*/  F2FP.F16.F32.PACK_AB R140, RZ, R140 ;  /* 0x0000008cff8c723e */ /* 0x000fe200000000ff */
[----:B0-----:R-:W-:Y:S02]  /*13810*/  @P5 IMAD.MOV.U32 R6, RZ, RZ, R8 ;  /* 0x000000ffff065224 */ /* 0x001fe400078e0008 */
[----:B------:R-:W-:Y:S02]  /*13820*/  @P5 IMAD.MOV.U32 R7, RZ, RZ, R9 ;  /* 0x000000ffff075224 */ /* 0x000fe400078e0009 */
[----:B------:R-:W-:-:S03]  /*13830*/  FMUL R142, R142, R2 ;  /* 0x000000028e8e7220 */ /* 0x000fc60000400000 */
[----:B------:R0:W-:Y:S01]  /*13840*/  @P5 STG.E.U16 desc[UR36][R6.64+0x1c2], R139 ;  /* 0x0001c28b06005986 */ /* 0x0001e2000c101524 */
[C---:B------:R-:W-:Y:S02]  /*13850*/  ISETP.GT.AND P5, PT, R0.reuse, 0xe9, P0 ;  /* 0x000000e90000780c */ /* 0x040fe400007a4270 */
[----:B------:R-:W-:Y:S01]  /*13860*/  F2FP.F16.F32.PACK_AB R141, RZ, R141 ;  /* 0x0000008dff8d723e */ /* 0x000fe200000000ff */
[----:B------:R-:W-:Y:S01]  /*13870*/  @P4 STG.E.U16 desc[UR36][R4.64+0x1d0], R140 ;  /* 0x0001d08c04004986 */ /* 0x000fe2000c101524 */
[----:B------:R-:W-:Y:S01]  /*13880*/  ISETP.GT.AND P4, PT, R0, 0xf0, P1 ;  /* 0x000000f00000780c */ /* 0x000fe20000f84270 */
[----:B------:R-:W-:Y:S01]  /*13890*/  FMUL R143, R143, R2 ;  /* 0x000000028f8f7220 */ /* 0x000fe20000400000 */
[----:B------:R-:W-:Y:S01]  /*138a0*/  F2FP.F16.F32.PACK_AB R142, RZ, R142 ;  /* 0x0000008eff8e723e */ /* 0x000fe200000000ff */
[----:B------:R-:W-:Y:S01]  /*138b0*/  FMUL R144, R144, R2 ;  /* 0x0000000290907220 */ /* 0x000fe20000400000 */
[----:B------:R-:W-:Y:S01]  /*138c0*/  @P3 STG.E.U16 desc[UR36][R4.64+0x1d2], R141 ;  /* 0x0001d28d04003986 */ /* 0x000fe2000c101524 */
[----:B0-----:R-:W-:-:S02]  /*138d0*/  @P2 IMAD.MOV.U32 R6, RZ, RZ, R8 ;  /* 0x000000ffff062224 */ /* 0x001fc400078e0008 */
[----:B------:R-:W-:Y:S01]  /*138e0*/  @P2 IMAD.MOV.U32 R7, RZ, RZ, R9 ;  /* 0x000000ffff072224 */ /* 0x000fe200078e0009 */
[C---:B------:R-:W-:Y:S01]  /*138f0*/  ISETP.GT.AND P3, PT, R0.reuse, 0xf1, P1 ;  /* 0x000000f10000780c */ /* 0x040fe20000f64270 */
[----:B------:R-:W-:Y:S01]  /*13900*/  FMUL R145, R145, R2 ;  /* 0x0000000291917220 */ /* 0x000fe20000400000 */
[----:B------:R-:W-:Y:S02]  /*13910*/  F2FP.F16.F32.PACK_AB R143, RZ, R143 ;  /* 0x0000008fff8f723e */ /* 0x000fe400000000ff */
[----:B------:R0:W-:Y:S01]  /*13920*/  @P2 STG.E.U16 desc[UR36][R6.64+0x1d0], R142 ;  /* 0x0001d08e06002986 */ /* 0x0001e2000c101524 */
[----:B------:R-:W-:Y:S02]  /*13930*/  F2FP.F16.F32.PACK_AB R144, RZ, R144 ;  /* 0x00000090ff90723e */ /* 0x000fe400000000ff */
[----:B------:R-:W-:Y:S02]  /*13940*/  ISETP.GT.AND P2, PT, R0, 0xf0, P0 ;  /* 0x000000f00000780c */ /* 0x000fe40000744270 */
[----:B------:R-:W-:Y:S01]  /*13950*/  F2FP.F16.F32.PACK_AB R145, RZ, R145 ;  /* 0x00000091ff91723e */ /* 0x000fe200000000ff */
[----:B0-----:R-:W-:-:S02]  /*13960*/  @P5 IMAD.MOV.U32 R6, RZ, RZ, R8 ;  /* 0x000000ffff065224 */ /* 0x001fc400078e0008 */
[----:B------:R-:W-:Y:S02]  /*13970*/  @P5 IMAD.MOV.U32 R7, RZ, RZ, R9 ;  /* 0x000000ffff075224 */ /* 0x000fe400078e0009 */
[----:B------:R-:W-:-:S03]  /*13980*/  FMUL R146, R146, R2 ;  /* 0x0000000292927220 */ /* 0x000fc60000400000 */
[----:B------:R0:W-:Y:S04]  /*13990*/  @P5 STG.E.U16 desc[UR36][R6.64+0x1d2], R143 ;  /* 0x0001d28f06005986 */ /* 0x0001e8000c101524 */
[----:B------:R-:W-:Y:S01]  /*139a0*/  @P4 STG.E.U16 desc[UR36][R4.64+0x1e0], R144 ;  /* 0x0001e09004004986 */ /* 0x000fe2000c101524 */
[----:B------:R-:W-:-:S03]  /*139b0*/  ISETP.GT.AND P4, PT, R0, 0xf1, P0 ;  /* 0x000000f10000780c */ /* 0x000fc60000784270 */
[----:B------:R-:W-:Y:S01]  /*139c0*/  @P3 STG.E.U16 desc[UR36][R4.64+0x1e2], R145 ;  /* 0x0001e29104003986 */ /* 0x000fe2000c101524 */
[C---:B------:R-:W-:Y:S02]  /*139d0*/  ISETP.GT.AND P3, PT, R0.reuse, 0xf8, P1 ;  /* 0x000000f80000780c */ /* 0x040fe40000f64270 */
[C---:B------:R-:W-:Y:S01]  /*139e0*/  ISETP.GT.AND P1, PT, R0.reuse, 0xf9, P1 ;  /* 0x000000f90000780c */ /* 0x040fe20000f24270 */
[----:B0-----:R-:W-:Y:S01]  /*139f0*/  @P2 IMAD.MOV.U32 R6, RZ, RZ, R8 ;  /* 0x000000ffff062224 */ /* 0x001fe200078e0008 */
[----:B------:R-:W-:Y:S01]  /*13a00*/  F2FP.F16.F32.PACK_AB R146, RZ, R146 ;  /* 0x00000092ff92723e */ /* 0x000fe200000000ff */
[----:B------:R-:W-:Y:S01]  /*13a10*/  @P2 IMAD.MOV.U32 R7, RZ, RZ, R9 ;  /* 0x000000ffff072224 */ /* 0x000fe200078e0009 */
[----:B------:R-:W-:Y:S01]  /*13a20*/  ISETP.GT.AND P5, PT, R0, 0xf8, P0 ;  /* 0x000000f80000780c */ /* 0x000fe200007a4270 */
[-C--:B------:R-:W-:Y:S01]  /*13a30*/  FMUL R147, R147, R2.reuse ;  /* 0x0000000293937220 */ /* 0x080fe20000400000 */
[-C--:B------:R-:W-:Y:S01]  /*13a40*/  FMUL R148, R148, R2.reuse ;  /* 0x0000000294947220 */ /* 0x080fe20000400000 */
[----:B------:R-:W-:Y:S01]  /*13a50*/  FMUL R149, R149, R2 ;  /* 0x0000000295957220 */ /* 0x000fe20000400000 */
[----:B------:R0:W-:Y:S01]  /*13a60*/  @P2 STG.E.U16 desc[UR36][R6.64+0x1e0], R146 ;  /* 0x0001e09206002986 */ /* 0x0001e2000c101524 */
[----:B------:R-:W-:-:S02]  /*13a70*/  ISETP.GT.AND P0, PT, R0, 0xf9, P0 ;  /* 0x000000f90000780c */ /* 0x000fc40000704270 */
[----:B------:R-:W-:Y:S01]  /*13a80*/  F2FP.F16.F32.PACK_AB R147, RZ, R147 ;  /* 0x00000093ff93723e */ /* 0x000fe200000000ff */
[----:B------:R-:W-:Y:S01]  /*13a90*/  FMUL R150, R150, R2 ;  /* 0x0000000296967220 */ /* 0x000fe20000400000 */
[----:B------:R-:W-:Y:S02]  /*13aa0*/  F2FP.F16.F32.PACK_AB R148, RZ, R148 ;  /* 0x00000094ff94723e */ /* 0x000fe400000000ff */
[----:B------:R-:W-:Y:S01]  /*13ab0*/  F2FP.F16.F32.PACK_AB R149, RZ, R149 ;  /* 0x00000095ff95723e */ /* 0x000fe200000000ff */
[----:B------:R-:W-:Y:S01]  /*13ac0*/  FMUL R151, R151, R2 ;  /* 0x0000000297977220 */ /* 0x000fe20000400000 */
[----:B0-----:R-:W-:Y:S02]  /*13ad0*/  @P4 IMAD.MOV.U32 R6, RZ, RZ, R8 ;  /* 0x000000ffff064224 */ /* 0x001fe400078e0008 */
[----:B------:R-:W-:Y:S01]  /*13ae0*/  @P4 IMAD.MOV.U32 R7, RZ, RZ, R9 ;  /* 0x000000ffff074224 */ /* 0x000fe200078e0009 */
[----:B------:R-:W-:-:S04]  /*13af0*/  F2FP.F16.F32.PACK_AB R150, RZ, R150 ;  /* 0x00000096ff96723e */ /* 0x000fc800000000ff */
[----:B------:R-:W-:Y:S01]  /*13b00*/  @P4 STG.E.U16 desc[UR36][R6.64+0x1e2], R147 ;  /* 0x0001e29306004986 */ /* 0x000fe2000c101524 */
[----:B------:R-:W-:-:S03]  /*13b10*/  F2FP.F16.F32.PACK_AB R151, RZ, R151 ;  /* 0x00000097ff97723e */ /* 0x000fc600000000ff */
[----:B------:R-:W-:Y:S04]  /*13b20*/  @P3 STG.E.U16 desc[UR36][R4.64+0x1f0], R148 ;  /* 0x0001f09404003986 */ /* 0x000fe8000c101524 */
[----:B------:R0:W-:Y:S02]  /*13b30*/  @P1 STG.E.U16 desc[UR36][R4.64+0x1f2], R149 ;  /* 0x0001f29504001986 */ /* 0x0001e4000c101524 */
[----:B0-----:R-:W-:Y:S02]  /*13b40*/  @P5 IMAD.MOV.U32 R4, RZ, RZ, R8 ;  /* 0x000000ffff045224 */ /* 0x001fe400078e0008 */
[----:B------:R-:W-:-:S05]  /*13b50*/  @P5 IMAD.MOV.U32 R5, RZ, RZ, R9 ;  /* 0x000000ffff055224 */ /* 0x000fca00078e0009 */
[----:B------:R0:W-:Y:S04]  /*13b60*/  @P5 STG.E.U16 desc[UR36][R4.64+0x1f0], R150 ;  /* 0x0001f09604005986 */ /* 0x0001e8000c101524 */
[----:B------:R0:W-:Y:S02]  /*13b70*/  @P0 STG.E.U16 desc[UR36][R8.64+0x1f2], R151 ;  /* 0x0001f29708000986 */ /* 0x0001e4000c101524 */
.L_x_537:
[----:B------:R-:W-:Y:S05]  /*13b80*/  BSYNC B0 ;  /* 0x0000000000007941 */ /* 0x000fea0003800000 */
.L_x_29:
[----:B0-----:R-:W4:Y:S01]  /*13b90*/  LDL.LU R4, [R1+0x200] ;  /* 0x0002000001047983 */ /* 0x001f220000300800 */
[----:B------:R-:W-:Y:S01]  /*13ba0*/  ULDC UR4, c[0x0][0xc] ;  /* 0x0000030000047ab9 */ /* 0x000fe20000000800 */
[----:B------:R-:W-:Y:S01]  /*13bb0*/  ULDC UR5, c[0x0][0x10] ;  /* 0x0000040000057ab9 */ /* 0x000fe20000000800 */
[----:B-----5:R-:W4:Y:S01]  /*13bc0*/  LDC R3, c[0x0][0x14] ;  /* 0x00000500ff037b82 */ /* 0x020f220000000800 */
[----:B------:R-:W-:Y:S01]  /*13bd0*/  UIMAD.WIDE.U32 UR4, UR4, UR5, URZ ;  /* 0x00000005040472a5 */ /* 0x000fe2000f8e003f */
[----:B------:R-:W-:Y:S01]  /*13be0*/  MOV R5, R17 ;  /* 0x0000001100057202 */ /* 0x000fe20000000f00 */
[----:B------:R-:W-:Y:S01]  /*13bf0*/  UMOV UR43, 0xffffffff ;  /* 0xffffffff002b7882 */ /* 0x000fe20000000000 */
[----:B---3--:R-:W-:Y:S01]  /*13c00*/  PRMT R0, RZ, 0x7610, R0 ;  /* 0x00007610ff007816 */ /* 0x008fe20000000000 */
[----:B------:R-:W-:Y:S02]  /*13c10*/  IMAD.MOV.U32 R19, RZ, RZ, -0x1 ;  /* 0xffffffffff137424 */ /* 0x000fe400078e00ff */
[----:B----4-:R-:W-:-:S04]  /*13c20*/  IMAD.WIDE.U32 R4, R3, UR4, R4 ;  /* 0x0000000403047c25 */ /* 0x010fc8000f8e0004 */
[----:B------:R-:W-:Y:S02]  /*13c30*/  IMAD.MOV.U32 R23, RZ, RZ, R4 ;  /* 0x000000ffff177224 */ /* 0x000fe400078e0004 */
[----:B------:R-:W-:Y:S01]  /*13c40*/  IMAD R3, R3, UR5, RZ ;  /* 0x0000000503037c24 */ /* 0x000fe2000f8e02ff */
[----:B------:R-:W-:Y:S02]  /*13c50*/  ULDC.64 UR4, c[0x0][0x650] ;  /* 0x0001940000047ab9 */ /* 0x000fe40000000a00 */
[----:B------:R0:W-:Y:S01]  /*13c60*/  STL [R1+0x200], R23 ;  /* 0x0002001701007387 */ /* 0x0001e20000100800 */
[----:B------:R-:W-:Y:S01]  /*13c70*/  IMAD.IADD R17, R5, 0x1, R3 ;  /* 0x0000000105117824 */ /* 0x000fe200078e0203 */
[----:B------:R-:W-:-:S04]  /*13c80*/  ISETP.GE.U32.AND P0, PT, R4, UR4, PT ;  /* 0x0000000404007c0c */ /* 0x000fc8000bf06070 */
[----:B------:R-:W-:-:S13]  /*13c90*/  ISETP.GE.U32.AND.EX P0, PT, R17, UR5, PT, P0 ;  /* 0x0000000511007c0c */ /* 0x000fda000bf06100 */
[----:B0-----:R-:W-:Y:S05]  /*13ca0*/  @P0 BRA `(.L_x_538) ;  /* 0x0000000400700947 */ /* 0x001fea0003800000 */
[----:B------:R-:W0:Y:S01]  /*13cb0*/  S2R R18, SR_CTAID.X ;  /* 0x0000000000127919 */ /* 0x000e220000002500 */
[----:B------:R-:W3:Y:S01]  /*13cc0*/  LDC.64 R10, c[0x0][0x628] ;  /* 0x00018a00ff0a7b82 */ /* 0x000ee20000000a00 */
[----:B------:R-:W-:Y:S01]  /*13cd0*/  ULDC UR4, c[0x0][0x150] ;  /* 0x0000540000047ab9 */ /* 0x000fe20000000800 */
[----:B------:R-:W-:Y:S01]  /*13ce0*/  IMAD.MOV.U32 R8, RZ, RZ, R23 ;  /* 0x000000ffff087224 */ /* 0x000fe200078e0017 */
[----:B------:R-:W4:Y:S01]  /*13cf0*/  S2R R20, SR_CTAID.Y ;  /* 0x0000000000147919 */ /* 0x000f220000002600 */
[----:B------:R-:W-:-:S04]  /*13d00*/  IMAD.MOV.U32 R9, RZ, RZ, R17 ;  /* 0x000000ffff097224 */ /* 0x000fc800078e0011 */
[----:B------:R-:W4:Y:S08]  /*13d10*/  LDC R21, c[0x0][0x144] ;  /* 0x00005100ff157b82 */ /* 0x000f300000000800 */
[----:B-12---:R-:W1:Y:S08]  /*13d20*/  LDC R12, c[0x0][0x630] ;  /* 0x00018c00ff0c7b82 */ /* 0x006e700000000800 */
[----:B------:R-:W2:Y:S01]  /*13d30*/  LDC.64 R14, c[0x0][0x620] ;  /* 0x00018800ff0e7b82 */ /* 0x000ea20000000a00 */
[----:B---3--:R-:W-:-:S04]  /*13d40*/  ISETP.NE.U32.AND P0, PT, R10, RZ, PT ;  /* 0x000000ff0a00720c */ /* 0x008fc80003f05070 */
[----:B------:R-:W-:Y:S02]  /*13d50*/  ISETP.NE.AND.EX P0, PT, R11, RZ, PT, P0 ;  /* 0x000000ff0b00720c */ /* 0x000fe40003f05300 */
[----:B0-----:R-:W-:-:S05]  /*13d60*/  I2FP.F32.U32 R0, R18 ;  /* 0x0000001200007245 */ /* 0x001fca0000201000 */
[----:B------:R-:W-:-:S04]  /*13d70*/  FMUL R0, R0, UR4 ;  /* 0x0000000400007c20 */ /* 0x000fc80008400000 */
[----:B------:R0:W3:Y:S02]  /*13d80*/  F2I.U32.TRUNC.NTZ R19, R0 ;  /* 0x0000000000137305 */ /* 0x0000e4000020f000 */
[----:B-1--4-:R-:W-:Y:S05]  /*13d90*/  @!P0 BRA `(.L_x_539) ;  /* 0x0000000000288947 */ /* 0x012fea0003800000 */
[----:B0-----:R-:W0:Y:S02]  /*13da0*/  LDC R0, c[0x0][0x634] ;  /* 0x00018d00ff007b82 */ /* 0x001e240000000800 */
        /* <DEDUP_REMOVED lines=9> */
.L_x_539:
[-CC-:B------:R-:W-:Y:S01]  /*13e40*/  SHF.R.U64 R28, R8, R12.reuse, R9.reuse ;  /* 0x0000000c081c7219 */ /* 0x180fe20000001209 */
[----:B------:R-:W1:Y:S01]  /*13e50*/  LDC.64 R24, c[0x0][0x640] ;  /* 0x00019000ff187b82 */ /* 0x000e620000000a00 */
[----:B0-----:R-:W-:Y:S01]  /*13e60*/  SHF.R.U32.HI R0, RZ, R12, R9 ;  /* 0x0000000cff007219 */ /* 0x001fe20000011609 */
[----:B------:R-:W-:Y:S01]  /*13e70*/  IMAD.MOV.U32 R4, RZ, RZ, R23 ;  /* 0x000000ffff047224 */ /* 0x000fe200078e0017 */
[----:B------:R-:W-:Y:S01]  /*13e80*/  IADD3 R3, P0, RZ, -R28, RZ ;  /* 0x8000001cff037210 */ /* 0x000fe20007f1e0ff */
[----:B---3--:R-:W-:Y:S01]  /*13e90*/  IMAD.MOV R19, RZ, RZ, -R19 ;  /* 0x000000ffff137224 */ /* 0x008fe200078e0a13 */
[----:B------:R-:W-:Y:S01]  /*13ea0*/  ULDC UR4, c[0x0][0x154] ;  /* 0x0000550000047ab9 */ /* 0x000fe20000000800 */
[----:B------:R-:W-:Y:S02]  /*13eb0*/  IMAD.MOV.U32 R7, RZ, RZ, 0x1 ;  /* 0x00000001ff077424 */ /* 0x000fe400078e00ff */
[----:B------:R-:W0:Y:S01]  /*13ec0*/  LDC R6, c[0x0][0x618] ;  /* 0x00018600ff067b82 */ /* 0x000e220000000800 */
[----:B------:R-:W-:-:S02]  /*13ed0*/  IMAD.X R5, RZ, RZ, ~R0, P0 ;  /* 0x000000ffff057224 */ /* 0x000fc400000e0e00 */
[----:B------:R-:W-:Y:S02]  /*13ee0*/  IMAD R19, R21, R19, R18 ;  /* 0x0000001315137224 */ /* 0x000fe400078e0212 */
[-C--:B--2---:R-:W-:Y:S02]  /*13ef0*/  IMAD R0, R5, R14.reuse, RZ ;  /* 0x0000000e05007224 */ /* 0x084fe400078e02ff */
[----:B------:R-:W-:Y:S01]  /*13f00*/  IMAD.MOV.U32 R5, RZ, RZ, R17 ;  /* 0x000000ffff057224 */ /* 0x000fe200078e0011 */
[----:B------:R-:W2:Y:S01]  /*13f10*/  LDC R8, c[0x0][0x608] ;  /* 0x00018200ff087b82 */ /* 0x000ea20000000800 */
[----:B------:R-:W-:-:S04]  /*13f20*/  IMAD.WIDE.U32 R4, R3, R14, R4 ;  /* 0x0000000e03047225 */ /* 0x000fc800078e0004 */
[----:B------:R-:W-:-:S03]  /*13f30*/  IMAD R3, R3, R15, R0 ;  /* 0x0000000f03037224 */ /* 0x000fc600078e0200 */
[----:B------:R-:W3:Y:S01]  /*13f40*/  LDC R22, c[0x0][0x658] ;  /* 0x00019600ff167b82 */ /* 0x000ee20000000800 */
[----:B------:R-:W-:Y:S01]  /*13f50*/  I2FP.F32.U32 R0, R20 ;  /* 0x0000001400007245 */ /* 0x000fe20000201000 */
[----:B------:R-:W-:Y:S01]  /*13f60*/  IMAD.IADD R3, R5, 0x1, R3 ;  /* 0x0000000105037824 */ /* 0x000fe200078e0203 */
[----:B-1----:R-:W-:Y:S01]  /*13f70*/  ISETP.NE.U32.AND P0, PT, R24, RZ, PT ;  /* 0x000000ff1800720c */ /* 0x002fe20003f05070 */
[----:B------:R-:W-:Y:S02]  /*13f80*/  IMAD.MOV.U32 R5, RZ, RZ, -0x1 ;  /* 0xffffffffff057424 */ /* 0x000fe400078e00ff */
[----:B------:R-:W-:Y:S02]  /*13f90*/  FMUL R0, R0, UR4 ;  /* 0x0000000400007c20 */ /* 0x000fe40008400000 */
[----:B------:R-:W1:Y:S01]  /*13fa0*/  LDC R15, c[0x0][0x148] ;  /* 0x00005200ff0f7b82 */ /* 0x000e620000000800 */
[----:B0-----:R-:W-:Y:S01]  /*13fb0*/  SHF.R.U64 R12, R4, R6, R3 ;  /* 0x00000006040c7219 */ /* 0x001fe20000001203 */
[----:B------:R0:W4:Y:S01]  /*13fc0*/  F2I.U32.TRUNC.NTZ R13, R0 ;  /* 0x00000000000d7305 */ /* 0x000122000020f000 */
[----:B------:R-:W-:-:S02]  /*13fd0*/  ISETP.NE.AND.EX P0, PT, R25, RZ, PT, P0 ;  /* 0x000000ff1900720c */ /* 0x000fc40003f05300 */
[----:B------:R-:W-:-:S03]  /*13fe0*/  SHF.R.U32.HI R3, RZ, R6, R3 ;  /* 0x00000006ff037219 */ /* 0x000fc60000011603 */
[----:B------:R-:W0:Y:S01]  /*13ff0*/  LDC R18, c[0x0][0x600] ;  /* 0x00018000ff127b82 */ /* 0x000e220000000800 */
[-CC-:B--2---:R-:W-:Y:S02]  /*14000*/  SHF.R.U64 R10, R12, R8.reuse, R3.reuse ;  /* 0x000000080c0a7219 */ /* 0x184fe40000001203 */
[----:B------:R-:W-:-:S05]  /*14010*/  SHF.R.U32.HI R3, RZ, R8, R3 ;  /* 0x00000008ff037219 */ /* 0x000fca0000011603 */
[----:B------:R-:W2:Y:S01]  /*14020*/  LDC R23, c[0x0][0x648] ;  /* 0x00019200ff177b82 */ /* 0x000ea20000000800 */
[-C--:B---3--:R-:W-:Y:S02]  /*14030*/  SHF.L.U32 R4, R5, R22.reuse, RZ ;  /* 0x0000001605047219 */ /* 0x088fe400000006ff */
[--C-:B------:R-:W-:Y:S02]  /*14040*/  SHF.R.U64 R14, R10, R22, R3.reuse ;  /* 0x000000160a0e7219 */ /* 0x100fe40000001203 */
[----:B------:R-:W-:Y:S02]  /*14050*/  LOP3.LUT R21, RZ, R4, RZ, 0x33, !PT ;  /* 0x00000004ff157212 */ /* 0x000fe400078e33ff */
[-C--:B------:R-:W-:Y:S01]  /*14060*/  SHF.R.U32.HI R5, RZ, R22.reuse, R3 ;  /* 0x00000016ff057219 */ /* 0x080fe20000011603 */
[----:B------:R-:W3:Y:S01]  /*14070*/  LDC R26, c[0x0][0x638] ;  /* 0x00018e00ff1a7b82 */ /* 0x000ee20000000800 */
[----:B------:R-:W-:Y:S01]  /*14080*/  SHF.L.U32 R162, R7, R22, RZ ;  /* 0x0000001607a27219 */ /* 0x000fe200000006ff */
[----:B------:R-:W-:-:S06]  /*14090*/  IMAD.MOV.U32 R4, RZ, RZ, R14 ;  /* 0x000000ffff047224 */ /* 0x000fcc00078e000e */
[----:B------:R-:W0:Y:S01]  /*140a0*/  LDC R27, c[0x0][0x610] ;  /* 0x00018400ff1b7b82 */ /* 0x000e220000000800 */
[----:B----4-:R-:W-:Y:S05]  /*140b0*/  @!P0 BRA `(.L_x_540) ;  /* 0x0000000000288947 */ /* 0x010fea0003800000 */
[----:B------:R-:W4:Y:S02]  /*140c0*/  LDC R3, c[0x0][0x64c] ;  /* 0x00019300ff037b82 */ /* 0x000f240000000800 */
[----:B----4-:R-:W-:-:S05]  /*140d0*/  IADD3 R3, P0, R14, R3, RZ ;  /* 0x000000030e037210 */ /* 0x010fca0007f1e0ff */
        /* <DEDUP_REMOVED lines=8> */
.L_x_540:
[----:B------:R-:W4:Y:S01]  /*14160*/  LDC R3, c[0x0][0x65c] ;  /* 0x00019700ff037b82 */ /* 0x000f220000000800 */
[----:B0-2---:R-:W-:Y:S01]  /*14170*/  SHF.R.U64 R0, R4, R23, R5 ;  /* 0x0000001704007219 */ /* 0x005fe20000001205 */
[----:B------:R-:W-:Y:S01]  /*14180*/  VIADD R5, R18, 0xffffffff ;  /* 0xffffffff12057836 */ /* 0x000fe20000000000 */
[----:B------:R-:W-:Y:S02]  /*14190*/  LOP3.LUT R7, R10, R21, RZ, 0xc0, !PT ;  /* 0x000000150a077212 */ /* 0x000fe400078ec0ff */
[----:B------:R-:W-:Y:S02]  /*141a0*/  IADD3 R13, -R13, RZ, RZ ;  /* 0x000000ff0d0d7210 */ /* 0x000fe40007ffe1ff */
[----:B------:R-:W-:Y:S01]  /*141b0*/  LOP3.LUT R5, R12, R5, RZ, 0xc0, !PT ;  /* 0x000000050c057212 */ /* 0x000fe200078ec0ff */
[----:B------:R-:W-:Y:S01]  /*141c0*/  IMAD R162, R162, R0, R7 ;  /* 0x00000000a2a27224 */ /* 0x000fe200078e0207 */
[----:B------:R-:W-:Y:S02]  /*141d0*/  R2UR UR43, R28 ;  /* 0x000000001c2b72ca */ /* 0x000fe400000e0000 */
[----:B----4-:R-:W-:Y:S01]  /*141e0*/  ISETP.NE.AND P0, PT, R3, 0x1, PT ;  /* 0x000000010300780c */ /* 0x010fe20003f05270 */
[----:B------:R-:W-:-:S04]  /*141f0*/  IMAD.MOV R3, RZ, RZ, -R0 ;  /* 0x000000ffff037224 */ /* 0x000fc800078e0a00 */
[----:B---3--:R-:W-:-:S04]  /*14200*/  IMAD R0, R3, R26, R14 ;  /* 0x0000001a03007224 */ /* 0x008fc800078e020e */
[----:B------:R-:W-:Y:S02]  /*14210*/  IMAD R3, R0, R18, R5 ;  /* 0x0000001200037224 */ /* 0x000fe400078e0205 */
[----:B------:R-:W-:Y:S02]  /*14220*/  IMAD.MOV.U32 R0, RZ, RZ, 0x1 ;  /* 0x00000001ff007424 */ /* 0x000fe400078e00ff */
[----:B-1----:R-:W-:-:S04]  /*14230*/  @P0 IMAD R19, R15, R13, R20 ;  /* 0x0000000d0f130224 */ /* 0x002fc800078e0214 */
[----:B------:R-:W-:-:S05]  /*14240*/  IMAD R162, R162, R27, R19 ;  /* 0x0000001ba2a27224 */ /* 0x000fca00078e0213 */
[----:B------:R-:W-:Y:S02]  /*14250*/  SEL R19, R3, R162, !P0 ;  /* 0x000000a203137207 */ /* 0x000fe40004000000 */
[----:B------:R-:W-:-:S07]  /*14260*/  SEL R162, R162, R3, !P0 ;  /* 0x00000003a2a27207 */ /* 0x000fce0004000000 */
.L_x_538:
[----:B------:R-:W-:Y:S01]  /*14270*/  LOP3.LUT P0, RZ, R0, 0xff, RZ, 0xc0, !PT ;  /* 0x000000ff00ff7812 */ /* 0x000fe2000780c0ff */
[----:B------:R-:W-:-:S12]  /*14280*/  IMAD.MOV.U32 R22, RZ, RZ, R162 ;  /* 0x000000ffff167224 */ /* 0x000fd800078e00a2 */
[----:B------:R-:W-:Y:S05]  /*14290*/  @P0 BRA `(.L_x_541) ;  /* 0xfffffecc00a40947 */ /* 0x000fea000383ffff */
[----:B------:R-:W-:Y:S05]  /*142a0*/  EXIT ;  /* 0x000000000000794d */ /* 0x000fea0003800000 */
.L_x_4:
[----:B------:R-:W2:Y:S01]  /*142b0*/  LDL R16, [R1+0x200] ;  /* 0x0002000001107983 */ /* 0x000ea20000100800 */
[----:B------:R-:W-:Y:S01]  /*142c0*/  ULDC.64 UR4, c[0x0][0x650] ;  /* 0x0001940000047ab9 */ /* 0x000fe20000000a00 */
[----:B------:R-:W-:Y:S01]  /*142d0*/  PRMT R4, RZ, 0x7610, R4 ;  /* 0x00007610ff047816 */ /* 0x000fe20000000004 */
[----:B------:R-:W-:Y:S02]  /*142e0*/  IMAD.MOV.U32 R5, RZ, RZ, -0x1 ;  /* 0xffffffffff057424 */ /* 0x000fe400078e00ff */
[----:B------:R-:W-:Y:S02]  /*142f0*/  IMAD.MOV.U32 R6, RZ, RZ, -0x1 ;  /* 0xffffffffff067424 */ /* 0x000fe400078e00ff */
[----:B------:R-:W-:Y:S01]  /*14300*/  IMAD.MOV.U32 R11, RZ, RZ, -0x1 ;  /* 0xffffffffff0b7424 */ /* 0x000fe200078e00ff */
[----:B--2---:R-:W-:-:S04]  /*14310*/  ISETP.GE.U32.AND P0, PT, R16, UR4, PT ;  /* 0x0000000410007c0c */ /* 0x004fc8000bf06070 */
        /* <DEDUP_REMOVED lines=20> */
.L_x_543:
[-CC-:B------:R-:W-:Y:S01]  /*14460*/  SHF.R.U64 R11, R8, R12.reuse, R9.reuse ;  /* 0x0000000c080b7219 */ /* 0x180fe20000001209 */
[----:B------:R-:W0:Y:S01]  /*14470*/  LDC.64 R22, c[0x0][0x640] ;  /* 0x00019000ff167b82 */ /* 0x000e220000000a00 */
[----:B------:R-:W-:Y:S01]  /*14480*/  SHF.R.U32.HI R3, RZ, R12, R9 ;  /* 0x0000000cff037219 */ /* 0x000fe20000011609 */
[----:B------:R-:W-:Y:S01]  /*14490*/  ULDC UR4, c[0x0][0x150] ;  /* 0x0000540000047ab9 */ /* 0x000fe20000000800 */
[----:B------:R-:W-:Y:S02]  /*144a0*/  IADD3 R7, P0, RZ, -R11, RZ ;  /* 0x8000000bff077210 */ /* 0x000fe40007f1e0ff */
[----:B------:R-:W-:-:S03]  /*144b0*/  I2FP.F32.U32 R4, R2 ;  /* 0x0000000200047245 */ /* 0x000fc60000201000 */
[----:B------:R-:W1:Y:S01]  /*144c0*/  LDC R10, c[0x0][0x618] ;  /* 0x00018600ff0a7b82 */ /* 0x000e620000000800 */
[----:B------:R-:W-:Y:S02]  /*144d0*/  IMAD.X R3, RZ, RZ, ~R3, P0 ;  /* 0x000000ffff037224 */ /* 0x000fe400000e0e03 */
[----:B------:R-:W-:Y:S01]  /*144e0*/  FMUL R9, R4, UR4 ;  /* 0x0000000404097c20 */ /* 0x000fe20008400000 */
[----:B------:R-:W-:Y:S01]  /*144f0*/  IMAD.WIDE.U32 R4, R7, R14, R16 ;  /* 0x0000000e07047225 */ /* 0x000fe200078e0010 */
[----:B------:R-:W-:-:S03]  /*14500*/  ULDC UR4, c[0x0][0x154] ;  /* 0x0000550000047ab9 */ /* 0x000fc60000000800 */
[----:B------:R-:W-:Y:S01]  /*14510*/  IMAD R6, R3, R14, RZ ;  /* 0x0000000e03067224 */ /* 0x000fe200078e02ff */
[----:B------:R-:W2:Y:S01]  /*14520*/  LDC R13, c[0x0][0x144] ;  /* 0x00005100ff0d7b82 */ /* 0x000ea20000000800 */
[----:B------:R-:W3:Y:S02]  /*14530*/  F2I.U32.TRUNC.NTZ R9, R9 ;  /* 0x0000000900097305 */ /* 0x000ee4000020f000 */
[----:B------:R-:W-:Y:S02]  /*14540*/  IMAD R3, R7, R15, R6 ;  /* 0x0000000f07037224 */ /* 0x000fe400078e0206 */
[----:B------:R-:W-:Y:S02]  /*14550*/  IMAD.MOV.U32 R6, RZ, RZ, -0x1 ;  /* 0xffffffffff067424 */ /* 0x000fe400078e00ff */
[----:B------:R-:W-:Y:S01]  /*14560*/  IMAD.IADD R3, R5, 0x1, R3 ;  /* 0x0000000105037824 */ /* 0x000fe200078e0203 */
[----:B------:R-:W4:Y:S01]  /*14570*/  LDC R12, c[0x0][0x608] ;  /* 0x00018200ff0c7b82 */ /* 0x000f220000000800 */
[----:B------:R-:W-:-:S02]  /*14580*/  I2FP.F32.U32 R5, R0 ;  /* 0x0000000000057245 */ /* 0x000fc40000201000 */
[----:B0-----:R-:W-:-:S03]  /*14590*/  ISETP.NE.U32.AND P0, PT, R22, RZ, PT ;  /* 0x000000ff1600720c */ /* 0x001fc60003f05070 */
[----:B------:R-:W-:Y:S01]  /*145a0*/  FMUL R5, R5, UR4 ;  /* 0x0000000405057c20 */ /* 0x000fe20008400000 */
[----:B------:R-:W-:Y:S01]  /*145b0*/  ISETP.NE.AND.EX P0, PT, R23, RZ, PT, P0 ;  /* 0x000000ff1700720c */ /* 0x000fe20003f05300 */
[----:B------:R-:W0:Y:S01]  /*145c0*/  LDC R7, c[0x0][0x658] ;  /* 0x00019600ff077b82 */ /* 0x000e220000000800 */
[-C--:B-1----:R-:W-:Y:S01]  /*145d0*/  SHF.R.U64 R8, R4, R10.reuse, R3 ;  /* 0x0000000a04087219 */ /* 0x082fe20000001203 */
[----:B---3--:R-:W-:Y:S01]  /*145e0*/  IMAD.MOV R4, RZ, RZ, -R9 ;  /* 0x000000ffff047224 */ /* 0x008fe200078e0a09 */
[----:B------:R-:W-:Y:S02]  /*145f0*/  SHF.R.U32.HI R3, RZ, R10, R3 ;  /* 0x0000000aff037219 */ /* 0x000fe40000011603 */
[----:B------:R1:W3:Y:S03]  /*14600*/  F2I.U32.TRUNC.NTZ R10, R5 ;  /* 0x00000005000a7305 */ /* 0x0002e6000020f000 */
[----:B------:R-:W1:Y:S01]  /*14610*/  LDC R19, c[0x0][0x148] ;  /* 0x00005200ff137b82 */ /* 0x000e620000000800 */
[----:B--2---:R-:W-:-:S02]  /*14620*/  IMAD R21, R13, R4, R2 ;  /* 0x000000040d157224 */ /* 0x004fc400078e0202 */
[----:B------:R-:W-:-:S05]  /*14630*/  IMAD.MOV.U32 R4, RZ, RZ, 0x1 ;  /* 0x00000001ff047424 */ /* 0x000fca00078e00ff */
[----:B------:R-:W2:Y:S01]  /*14640*/  LDC R14, c[0x0][0x600] ;  /* 0x00018000ff0e7b82 */ /* 0x000ea20000000800 */
[-CC-:B----4-:R-:W-:Y:S02]  /*14650*/  SHF.R.U64 R13, R8, R12.reuse, R3.reuse ;  /* 0x0000000c080d7219 */ /* 0x190fe40000001203 */
[----:B------:R-:W-:-:S05]  /*14660*/  SHF.R.U32.HI R2, RZ, R12, R3 ;  /* 0x0000000cff027219 */ /* 0x000fca0000011603 */
[----:B------:R-:W4:Y:S01]  /*14670*/  LDC R16, c[0x0][0x648] ;  /* 0x00019200ff107b82 */ /* 0x000f220000000800 */
[-CC-:B0-----:R-:W-:Y:S02]  /*14680*/  SHF.R.U64 R15, R13, R7.reuse, R2.reuse ;  /* 0x000000070d0f7219 */ /* 0x181fe40000001202 */
[-C--:B------:R-:W-:Y:S02]  /*14690*/  SHF.L.U32 R6, R6, R7.reuse, RZ ;  /* 0x0000000706067219 */ /* 0x080fe400000006ff */
[-C--:B------:R-:W-:Y:S01]  /*146a0*/  SHF.R.U32.HI R3, RZ, R7.reuse, R2 ;  /* 0x00000007ff037219 */ /* 0x080fe20000011602 */
[----:B------:R-:W-:Y:S01]  /*146b0*/  IMAD.MOV.U32 R2, RZ, RZ, R15 ;  /* 0x000000ffff027224 */ /* 0x000fe200078e000f */
[----:B------:R-:W-:Y:S01]  /*146c0*/  SHF.L.U32 R12, R4, R7, RZ ;  /* 0x00000007040c7219 */ /* 0x000fe200000006ff */
[----:B------:R-:W0:Y:S01]  /*146d0*/  LDC R18, c[0x0][0x638] ;  /* 0x00018e00ff127b82 */ /* 0x000e220000000800 */
[----:B------:R-:W-:-:S07]  /*146e0*/  LOP3.LUT R20, RZ, R6, RZ, 0x33, !PT ;  /* 0x00000006ff147212 */ /* 0x000fce00078e33ff */
[----:B------:R-:W0:Y:S01]  /*146f0*/  LDC R24, c[0x0][0x610] ;  /* 0x00018400ff187b82 */ /* 0x000e220000000800 */
[----:B-1-3--:R-:W-:Y:S05]  /*14700*/  @!P0 BRA `(.L_x_544) ;  /* 0x0000000000288947 */ /* 0x00afea0003800000 */
[----:B------:R-:W1:Y:S02]  /*14710*/  LDC R2, c[0x0][0x64c] ;  /* 0x00019300ff027b82 */ /* 0x000e640000000800 */
[----:B-1----:R-:W-:-:S05]  /*14720*/  IADD3 R7, P0, R15, R2, RZ ;  /* 0x000000020f077210 */ /* 0x002fca0007f1e0ff */
[----:B------:R-:W-:-:S04]  /*14730*/  IMAD.X R9, RZ, RZ, R3, P0 ;  /* 0x000000ffff097224 */ /* 0x000fc800000e0603 */
[----:B------:R-:W-:-:S04]  /*14740*/  IMAD.WIDE.U32 R2, R9, R22, RZ ;  /* 0x0000001609027225 */ /* 0x000fc800078e00ff */
[----:B------:R-:W-:-:S04]  /*14750*/  IMAD.WIDE.U32 R4, P0, R7, R23, R2 ;  /* 0x0000001707047225 */ /* 0x000fc80007800002 */
[----:B------:R-:W-:Y:S01]  /*14760*/  IMAD.WIDE.U32 R2, R7, R22, RZ ;  /* 0x0000001607027225 */ /* 0x000fe200078e00ff */
[----:B------:R-:W-:-:S03]  /*14770*/  IADD3.X R7, RZ, RZ, RZ, P0, !PT ;  /* 0x000000ffff077210 */ /* 0x000fc600007fe4ff */
[----:B------:R-:W-:Y:S01]  /*14780*/  IMAD.MOV.U32 R6, RZ, RZ, R5 ;  /* 0x000000ffff067224 */ /* 0x000fe200078e0005 */
[----:B------:R-:W-:-:S05]  /*14790*/  IADD3 RZ, P0, R3, R4, RZ ;  /* 0x0000000403ff7210 */ /* 0x000fca0007f1e0ff */
[----:B------:R-:W-:-:S08]  /*147a0*/  IMAD.WIDE.U32.X R2, R9, R23, R6, P0 ;  /* 0x0000001709027225 */ /* 0x000fd000000e0406 */
.L_x_544:
[----:B------:R-:W1:Y:S01]  /*147b0*/  LDC R4, c[0x0][0x65c] ;  /* 0x00019700ff047b82 */ /* 0x000e620000000800 */
[----:B----4-:R-:W-:Y:S01]  /*147c0*/  SHF.R.U64 R3, R2, R16, R3 ;  /* 0x0000001002037219 */ /* 0x010fe20000001203 */
[----:B--2---:R-:W-:Y:S01]  /*147d0*/  VIADD R5, R14, 0xffffffff ;  /* 0xffffffff0e057836 */ /* 0x004fe20000000000 */
[----:B------:R-:W-:Y:S01]  /*147e0*/  LOP3.LUT R2, R13, R20, RZ, 0xc0, !PT ;  /* 0x000000140d027212 */ /* 0x000fe200078ec0ff */
[----:B------:R-:W-:-:S04]  /*147f0*/  IMAD.MOV R10, RZ, RZ, -R10 ;  /* 0x000000ffff0a7224 */ /* 0x000fc800078e0a0a */
[----:B------:R-:W-:Y:S01]  /*14800*/  IMAD R2, R12, R3, R2 ;  /* 0x000000030c027224 */ /* 0x000fe200078e0202 */
[----:B-1----:R-:W-:Y:S01]  /*14810*/  ISETP.NE.AND P0, PT, R4, 0x1, PT ;  /* 0x000000010400780c */ /* 0x002fe20003f05270 */
[----:B------:R-:W-:Y:S01]  /*14820*/  IMAD.MOV R4, RZ, RZ, -R3 ;  /* 0x000000ffff047224 */ /* 0x000fe200078e0a03 */
[----:B------:R-:W-:-:S11]  /*14830*/  LOP3.LUT R3, R8, R5, RZ, 0xc0, !PT ;  /* 0x0000000508037212 */ /* 0x000fd600078ec0ff */
[----:B------:R-:W-:Y:S02]  /*14840*/  @P0 IMAD R21, R19, R10, R0 ;  /* 0x0000000a13150224 */ /* 0x000fe400078e0200 */
[----:B0-----:R-:W-:Y:S02]  /*14850*/  IMAD R0, R4, R18, R15 ;  /* 0x0000001204007224 */ /* 0x001fe400078e020f */
[----:B------:R-:W-:Y:S02]  /*14860*/  IMAD R5, R2, R24, R21 ;  /* 0x0000001802057224 */ /* 0x000fe400078e0215 */
[----:B------:R-:W-:Y:S02]  /*14870*/  IMAD R0, R0, R14, R3 ;  /* 0x0000000e00007224 */ /* 0x000fe400078e0203 */
[----:B------:R-:W-:-:S03]  /*14880*/  IMAD.MOV.U32 R4, RZ, RZ, 0x1 ;  /* 0x00000001ff047424 */ /* 0x000fc600078e00ff */
[----:B------:R-:W-:Y:S02]  /*14890*/  SEL R6, R0, R5, !P0 ;  /* 0x0000000500067207 */ /* 0x000fe40004000000 */
[----:B------:R-:W-:-:S07]  /*148a0*/  SEL R5, R5, R0, !P0 ;  /* 0x0000000005057207 */ /* 0x000fce0004000000 */
.L_x_542:
[----:B------:R-:W-:-:S08]  /*148b0*/  NOP ;  /* 0x0000000000007918 */ /* 0x000fd00000000000 */
[----:B------:R-:W0:-:S00]  /*148c0*/  USETMAXREG.DEALLOC.CTAPOOL 0x28 ;  /* 0x00000028000079c8 */ /* 0x000e0000080e0500 */
[----:B------:R-:W-:-:S13]  /*148d0*/  ISETP.NE.AND P0, PT, RZ, UR8, PT ;  /* 0x00000008ff007c0c */ /* 0x000fda000bf05270 */
[----:B------:R-:W-:Y:S05]  /*148e0*/  @P0 EXIT ;  /* 0x000000000000094d */ /* 0x000fea0003800000 */
[----:B0-----:R-:W-:Y:S01]  /*148f0*/  LOP3.LUT P0, RZ, R4, 0xff, RZ, 0xc0, !PT ;  /* 0x000000ff04ff7812 */ /* 0x001fe2000780c0ff */
[----:B------:R-:W-:Y:S02]  /*14900*/  IMAD.MOV.U32 R8, RZ, RZ, 0x1 ;  /* 0x00000001ff087424 */ /* 0x000fe400078e00ff */
[----:B------:R-:W-:-:S10]  /*14910*/  IMAD.MOV.U32 R0, RZ, RZ, RZ ;  /* 0x000000ffff007224 */ /* 0x000fd400078e00ff */
[----:B------:R-:W-:Y:S05]  /*14920*/  @!P0 BRA `(.L_x_545) ;  /* 0x0000000c00548947 */ /* 0x000fea0003800000 */
[----:B------:R-:W0:Y:S01]  /*14930*/  S2R R2, SR_TID.X ;  /* 0x0000000000027919 */ /* 0x000e220000002100 */
[----:B------:R-:W-:Y:S01]  /*14940*/  ULDC UR4, c[0x0][0x28c] ;  /* 0x0000a30000047ab9 */ /* 0x000fe20000000800 */
[----:B------:R-:W-:Y:S01]  /*14950*/  ULDC UR6, c[0x0][0x658] ;  /* 0x0001960000067ab9 */ /* 0x000fe20000000800 */
[----:B------:R-:W-:Y:S01]  /*14960*/  UIADD3 UR10, UR4, 0xf, URZ ;  /* 0x0000000f040a7890 */ /* 0x000fe2000fffe03f */
[----:B------:R-:W-:Y:S01]  /*14970*/  BSSY B0, `(.L_x_545) ;  /* 0x00000d0000007945 */ /* 0x000fe20003800000 */
[----:B------:R-:W-:Y:S01]  /*14980*/  UMOV UR7, 0xffffffff ;  /* 0xffffffff00077882 */ /* 0x000fe20000000000 */
[----:B------:R-:W-:Y:S01]  /*14990*/  ULDC UR5, c[0x0][0x600] ;  /* 0x0001800000057ab9 */ /* 0x000fe20000000800 */
[----:B------:R-:W-:Y:S01]  /*149a0*/  UMOV UR9, 0x1 ;  /* 0x0000000100097882 */ /* 0x000fe20000000000 */
[----:B------:R-:W-:Y:S01]  /*149b0*/  USHF.L.U32 UR7, UR7, UR6, URZ ;  /* 0x0000000607077299 */ /* 0x000fe2000800063f */
[----:B------:R-:W-:Y:S01]  /*149c0*/  IMAD.MOV.U32 R9, RZ, RZ, 0x1 ;  /* 0x00000001ff097424 */ /* 0x000fe200078e00ff */
[----:B------:R-:W-:Y:S01]  /*149d0*/  UIADD3 UR4, UR5, -0x1, URZ ;  /* 0xffffffff05047890 */ /* 0x000fe2000fffe03f */
[----:B------:R-:W-:Y:S01]  /*149e0*/  IMAD.MOV.U32 R8, RZ, RZ, 0x1 ;  /* 0x00000001ff087424 */ /* 0x000fe200078e00ff */
[----:B------:R-:W-:Y:S01]  /*149f0*/  USHF.R.S32.HI UR11, URZ, 0x1f, UR10 ;  /* 0x0000001f3f0b7899 */ /* 0x000fe2000801140a */
[----:B------:R-:W-:Y:S01]  /*14a00*/  IMAD.MOV.U32 R0, RZ, RZ, RZ ;  /* 0x000000ffff007224 */ /* 0x000fe200078e00ff */
[----:B------:R-:W-:Y:S01]  /*14a10*/  ULDC UR8, c[0x0][0xc] ;  /* 0x0000030000087ab9 */ /* 0x000fe20000000800 */
[----:B------:R-:W-:-:S02]  /*14a20*/  USHF.L.U32 UR5, UR9, UR6, URZ ;  /* 0x0000000609057299 */ /* 0x000fc4000800063f */
[----:B------:R-:W-:Y:S01]  /*14a30*/  ULEA.HI UR11, UR11, UR10, URZ, 0x4 ;  /* 0x0000000a0b0b7291 */ /* 0x000fe2000f8f203f */
[----:B------:R-:W-:Y:S01]  /*14a40*/  ULDC UR9, c[0x0][0x10] ;  /* 0x0000040000097ab9 */ /* 0x000fe20000000800 */
[----:B------:R-:W-:Y:S02]  /*14a50*/  ULOP3.LUT UR6, URZ, UR7, URZ, 0x33, !UPT ;  /* 0x000000073f067292 */ /* 0x000fe4000f8e333f */
[----:B------:R-:W-:Y:S01]  /*14a60*/  UIMAD.WIDE.U32 UR8, UR8, UR9, URZ ;  /* 0x00000009080872a5 */ /* 0x000fe2000f8e003f */
[----:B------:R-:W-:Y:S01]  /*14a70*/  ULDC UR7, c[0x0][0x14] ;  /* 0x0000050000077ab9 */ /* 0x000fe20000000800 */
[----:B------:R-:W-:Y:S02]  /*14a80*/  USHF.R.S32.HI UR19, URZ, 0x4, UR11 ;  /* 0x000000043f137899 */ /* 0x000fe4000801140b */
[----:B------:R-:W-:Y:S02]  /*14a90*/  UIMAD.WIDE.U32 UR22, UR8, UR7, URZ ;  /* 0x00000007081672a5 */ /* 0x000fe4000f8e003f */
[----:B------:R-:W-:-:S02]  /*14aa0*/  UIMAD UR13, UR9, UR7, URZ ;  /* 0x00000007090d72a4 */ /* 0x000fc4000f8e023f */
[----:B------:R-:W-:Y:S01]  /*14ab0*/  ULOP3.LUT UR21, UR40, 0x2, URZ, 0xfc, !UPT ;  /* 0x0000000228157892 */ /* 0x000fe2000f8efc3f */
[C---:B0-----:R-:W-:Y:S01]  /*14ac0*/  LOP3.LUT P3, RZ, R2.reuse, 0x7f, RZ, 0xc0, !PT ;  /* 0x0000007f02ff7812 */ /* 0x041fe2000786c0ff */
[----:B------:R-:W-:Y:S01]  /*14ad0*/  UIADD3 UR13, UR23, UR13, URZ ;  /* 0x0000000d170d7290 */ /* 0x000fe2000fffe03f */
[----:B------:R-:W-:Y:S01]  /*14ae0*/  LOP3.LUT P0, RZ, R2, 0x1f, RZ, 0xc0, !PT ;  /* 0x0000001f02ff7812 */ /* 0x000fe2000780c0ff */
[----:B------:R-:W-:Y:S01]  /*14af0*/  UIADD3 UR26, UR19, 0x1, URZ ;  /* 0x00000001131a7890 */ /* 0x000fe2000fffe03f */
[----:B------:R-:W-:Y:S02]  /*14b00*/  ULDC.64 UR24, c[0x0][0x198] ;  /* 0x0000660000187ab9 */ /* 0x000fe40000000a00 */
[----:B------:R-:W-:-:S13]  /*14b10*/  PLOP3.LUT P0, PT, P0, P3, PT, 0x8a, 0x0 ;  /* 0x000000000000781c */ /* 0x000fda0000707172 */
.L_x_557:
[----:B------:R-:W-:-:S03]  /*14b20*/  UMOV UR7, 0xffffffff ;  /* 0xffffffff00077882 */ /* 0x000fc60000000000 */
[----:B------:R-:W-:Y:S05]  /*14b30*/  BRA.DIV UR7, `(.L_x_546) ;  /* 0x0000001607707947 */ /* 0x000fea000b800000 */
[----:B------:R-:W-:-:S13]  /*14b40*/  ELECT P6, URZ, PT ;  /* 0x00000000003f782f */ /* 0x000fda00038c0000 */
.L_x_580:
[----:B------:R-:W0:Y:S01]  /*14b50*/  LDC R2, c[0x0][0x28c] ;  /* 0x0000a300ff027b82 */ /* 0x000e220000000800 */
[----:B------:R-:W-:Y:S01]  /*14b60*/  BSSY B1, `(.L_x_547) ;  /* 0x0000038000017945 */ /* 0x000fe20003800000 */
[----:B0-----:R-:W-:-:S13]  /*14b70*/  ISETP.LT.OR P6, PT, R2, 0x1, !P6 ;  /* 0x000000010200780c */ /* 0x001fda00077c1670 */
[----:B------:R-:W-:Y:S05]  /*14b80*/  @P6 BRA `(.L_x_548) ;  /* 0x0000000000d46947 */ /* 0x000fea0003800000 */
[----:B------:R-:W-:Y:S02]  /*14b90*/  IMAD.SHL.U32 R6, R6, 0x100, RZ ;  /* 0x0000010006067824 */ /* 0x000fe400078e00ff */
[----:B------:R-:W-:Y:S02]  /*14ba0*/  IMAD R7, R5, 0xc0, RZ ;  /* 0x000000c005077824 */ /* 0x000fe400078e02ff */
[----:B------:R-:W-:Y:S02]  /*14bb0*/  IMAD.MOV.U32 R12, RZ, RZ, RZ ;  /* 0x000000ffff0c7224 */ /* 0x000fe400078e00ff */
[----:B------:R-:W-:Y:S02]  /*14bc0*/  IMAD.U32 R14, RZ, RZ, UR26 ;  /* 0x0000001aff0e7e24 */ /* 0x000fe4000f8e00ff */
[----:B------:R-:W-:Y:S02]  /*14bd0*/  IMAD.MOV.U32 R2, RZ, RZ, R8 ;  /* 0x000000ffff027224 */ /* 0x000fe400078e0008 */
[----:B------:R-:W-:-:S07]  /*14be0*/  IMAD.MOV.U32 R3, RZ, RZ, R0 ;  /* 0x000000ffff037224 */ /* 0x000fce00078e0000 */
.L_x_552:
[----:B------:R-:W0:Y:S01]  /*14bf0*/  S2R R5, SR_CgaCtaId ;  /* 0x0000000000057919 */ /* 0x000e220000008800 */
[----:B------:R-:W-:-:S04]  /*14c00*/  MOV R4, 0x400 ;  /* 0x0000040000047802 */ /* 0x000fc80000000f00 */
[----:B0-----:R-:W-:Y:S02]  /*14c10*/  LEA R10, R5, R4, 0x18 ;  /* 0x00000004050a7211 */ /* 0x001fe400078ec0ff */
[----:B------:R-:W-:Y:S01]  /*14c20*/  SHF.L.U32 R4, R2, 0x1f, RZ ;  /* 0x0000001f02047819 */ /* 0x000fe200000006ff */
[----:B------:R-:W0:Y:S02]  /*14c30*/  @!P3 LDC R5, c[0x0][0x500] ;  /* 0x00014000ff05bb82 */ /* 0x000e240000000800 */
[----:B------:R-:W-:-:S04]  /*14c40*/  IMAD R13, R3, 0x8, R10 ;  /* 0x00000008030d7824 */ /* 0x000fc800078e020a */
[----:B------:R-:W1:Y:S02]  /*14c50*/  SYNCS.PHASECHK.TRANS64.TRYWAIT P1, [R13+URZ+0x80], R4 ;  /* 0x000080040d0075a7 */ /* 0x000e64000802017f */
[----:B-1----:R-:W-:Y:S05]  /*14c60*/  @!P1 BRA `(.L_x_549) ;  /* 0x0000001400449947 */ /* 0x002fea0003800000 */
.L_x_581:
[----:B------:R-:W-:Y:S01]  /*14c70*/  UPRMT UR7, UR21, 0x9910, URZ ;  /* 0x0000991015077896 */ /* 0x000fe2000800003f */
[----:B0-----:R0:W-:Y:S03]  /*14c80*/  @!P3 SYNCS.ARRIVE.TRANS64 RZ, [R13+URZ], R5 ;  /* 0x000000050dffb9a7 */ /* 0x0011e6000800003f */
[----:B------:R-:W-:-:S06]  /*14c90*/  UISETP.NE.AND UP0, UPT, UR7, 0x2, UPT ;  /* 0x000000020700788c */ /* 0x000fcc000bf05270 */
[----:B------:R-:W-:-:S13]  /*14ca0*/  PLOP3.LUT P1, PT, PT, PT, UP0, 0x80, 0x0 ;  /* 0x000000000000781c */ /* 0x000fda0003f2f008 */
[----:B0-----:R-:W-:Y:S05]  /*14cb0*/  @P1 BRA `(.L_x_550) ;  /* 0x0000000000041947 */ /* 0x001fea0003800000 */
[----:B------:R-:W-:Y:S01]  /*14cc0*/  BPT.TRAP 0x1 ;  /* 0x000000040000795c */ /* 0x000fe20000300000 */
.L_x_550:
[----:B------:R-:W-:Y:S05]  /*14cd0*/  @P0 BRA `(.L_x_551) ;  /* 0x0000000000040947 */ /* 0x000fea0003800000 */
[----:B------:R-:W-:Y:S01]  /*14ce0*/  BPT.TRAP 0x1 ;  /* 0x000000040000795c */ /* 0x000fe20000300000 */
.L_x_551:
[--C-:B-1----:R-:W-:Y:S01]  /*14cf0*/  IMAD R4, R3, 0x1800, R10.reuse ;  /* 0x0000180003047824 */ /* 0x102fe200078e020a */
[----:B------:R-:W-:Y:S01]  /*14d00*/  R2UR UR9, R13 ;  /* 0x000000000d0972ca */ /* 0x000fe200000e0000 */
[----:B------:R-:W-:Y:S01]  /*14d10*/  IMAD R10, R3, 0x2000, R10 ;  /* 0x00002000030a7824 */ /* 0x000fe200078e020a */
[----:B------:R-:W-:Y:S01]  /*14d20*/  UIADD3 UR14, UP0, UR24, 0xf0, URZ ;  /* 0x000000f0180e7890 */ /* 0x000fe2000ff1e03f */
[----:B------:R-:W-:Y:S01]  /*14d30*/  VIADD R14, R14, 0xffffffff ;  /* 0xffffffff0e0e7836 */ /* 0x000fe20000000000 */
[----:B------:R-:W-:Y:S01]  /*14d40*/  R2UR UR7, R4 ;  /* 0x00000000040772ca */ /* 0x000fe200000e0000 */
[----:B------:R-:W-:Y:S01]  /*14d50*/  UIADD3 UR28, UP1, UR24, 0x1f0, URZ ;  /* 0x000001f0181c7890 */ /* 0x000fe2000ff3e03f */
[----:B------:R-:W-:Y:S01]  /*14d60*/  R2UR UR8, R10 ;  /* 0x000000000a0872ca */ /* 0x000fe200000e0000 */
[----:B------:R-:W-:Y:S01]  /*14d70*/  UIADD3.X UR15, URZ, UR25, URZ, UP0, !UPT ;  /* 0x000000193f0f7290 */ /* 0x000fe200087fe43f */
[----:B------:R-:W-:Y:S01]  /*14d80*/  R2UR UR11, R7 ;  /* 0x00000000070b72ca */ /* 0x000fe200000e0000 */
[----:B------:R-:W-:Y:S01]  /*14d90*/  VIADD R3, R3, 0x1 ;  /* 0x0000000103037836 */ /* 0x000fe20000000000 */
[----:B------:R-:W-:Y:S01]  /*14da0*/  R2UR UR10, R12 ;  /* 0x000000000c0a72ca */ /* 0x000fe200000e0000 */
[----:B------:R-:W-:Y:S01]  /*14db0*/  UIADD3.X UR29, URZ, UR25, URZ, UP1, !UPT ;  /* 0x000000193f1d7290 */ /* 0x000fe20008ffe43f */
[----:B------:R-:W-:Y:S01]  /*14dc0*/  R2UR UR12, R11 ;  /* 0x000000000b0c72ca */ /* 0x000fe200000e0000 */
[----:B------:R-:W-:Y:S01]  /*14dd0*/  UMOV UR16, 0x0 ;  /* 0x0000000000107882 */ /* 0x000fe20000000000 */
[----:B------:R-:W-:Y:S01]  /*14de0*/  R2UR UR20, R6 ;  /* 0x00000000061472ca */ /* 0x000fe200000e0000 */
[----:B------:R-:W-:Y:S01]  /*14df0*/  UMOV UR17, 0x10000000 ;  /* 0x1000000000117882 */ /* 0x000fe20000000000 */
[----:B------:R-:W-:Y:S01]  /*14e00*/  ISETP.GT.AND P2, PT, R14, 0x1, PT ;  /* 0x000000010e00780c */ /* 0x000fe20003f44270 */
[----:B------:R-:W-:Y:S01]  /*14e10*/  UIADD3 UR7, UR7, 0x200, URZ ;  /* 0x0000020007077890 */ /* 0x000fe2000fffe03f */
[----:B------:R-:W-:Y:S01]  /*14e20*/  ISETP.NE.AND P1, PT, R3, 0x10, PT ;  /* 0x000000100300780c */ /* 0x000fe20003f25270 */
[----:B------:R-:W-:Y:S01]  /*14e30*/  UIADD3 UR18, UR8, 0x18200, URZ ;  /* 0x0001820008127890 */ /* 0x000fe2000fffe03f */
[----:B------:R-:W-:-:S02]  /*14e40*/  IADD3 R12, R12, 0x10, RZ ;  /* 0x000000100c0c7810 */ /* 0x000fc40007ffe0ff */
[----:B------:R-:W-:Y:S02]  /*14e50*/  SEL R5, RZ, 0x1, P1 ;  /* 0x00000001ff057807 */ /* 0x000fe40000800000 */
[----:B------:R-:W-:Y:S01]  /*14e60*/  UMOV UR8, UR7 ;  /* 0x0000000700087c82 */ /* 0x000fe20008000000 */
[----:B------:R-:W-:Y:S01]  /*14e70*/  SEL R3, R3, RZ, P1 ;  /* 0x000000ff03037207 */ /* 0x000fe20000800000 */
[----:B------:R0:W-:Y:S01]  /*14e80*/  UTMALDG.3D [UR8], [UR14], desc[UR16] ;  /* 0x000010080e0075b4 */ /* 0x0001e20008011000 */
[----:B------:R-:W-:Y:S01]  /*14e90*/  LOP3.LUT R2, R2, R5, RZ, 0x3c, !PT ;  /* 0x0000000502027212 */ /* 0x000fe200078e3cff */
[----:B0-----:R-:W-:Y:S01]  /*14ea0*/  UMOV UR8, UR18 ;  /* 0x0000001200087c82 */ /* 0x001fe20008000000 */
[----:B------:R-:W-:Y:S02]  /*14eb0*/  UMOV UR11, UR20 ;  /* 0x00000014000b7c82 */ /* 0x000fe40008000000 */
[----:B------:R0:W-:Y:S02]  /*14ec0*/  UTMALDG.3D [UR8], [UR28], desc[UR16] ;  /* 0x000010081c0075b4 */ /* 0x0001e40008011000 */
[----:B0-----:R-:W-:Y:S05]  /*14ed0*/  @P2 BRA `(.L_x_552) ;  /* 0xfffffffc00442947 */ /* 0x001fea000383ffff */
.L_x_548:
[----:B------:R-:W-:Y:S05]  /*14ee0*/  BSYNC B1 ;  /* 0x0000000000017941 */ /* 0x000fea0003800000 */
.L_x_547:
[----:B------:R-:W2:Y:S01]  /*14ef0*/  LDL.LU R13, [R1+0x200] ;  /* 0x00020000010d7983 */ /* 0x000ea20000300800 */
[----:B------:R-:W-:Y:S01]  /*14f00*/  LOP3.LUT P4, RZ, R9, 0xff, RZ, 0xc0, !PT ;  /* 0x000000ff09ff7812 */ /* 0x000fe2000788c0ff */
[----:B------:R-:W-:Y:S01]  /*14f10*/  VIADD R0, R0, UR19 ;  /* 0x0000001300007c36 */ /* 0x000fe20008000000 */
[----:B------:R-:W-:Y:S01]  /*14f20*/  ULDC.64 UR8, c[0x0][0x650] ;  /* 0x0001940000087ab9 */ /* 0x000fe20000000a00 */
[----:B------:R-:W-:Y:S01]  /*14f30*/  IMAD.U32 R5, RZ, RZ, UR19 ;  /* 0x00000013ff057e24 */ /* 0x000fe2000f8e00ff */
[----:B------:R-:W-:Y:S01]  /*14f40*/  BSSY B1, `(.L_x_553) ;  /* 0x0000070000017945 */ /* 0x000fe20003800000 */
[----:B------:R-:W-:Y:S01]  /*14f50*/  IMAD.MOV.U32 R6, RZ, RZ, -0x1 ;  /* 0xffffffffff067424 */ /* 0x000fe200078e00ff */
[----:B------:R-:W-:Y:S01]  /*14f60*/  ISETP.GT.U32.AND P1, PT, R0, 0xf, PT ;  /* 0x0000000f0000780c */ /* 0x000fe20003f24070 */
[----:B------:R-:W-:Y:S01]  /*14f70*/  IMAD.MOV.U32 R11, RZ, RZ, -0x1 ;  /* 0xffffffffff0b7424 */ /* 0x000fe200078e00ff */
[----:B------:R-:W-:Y:S02]  /*14f80*/  SHF.R.U32.HI R2, RZ, 0x4, R0 ;  /* 0x00000004ff027819 */ /* 0x000fe40000011600 */
[----:B------:R-:W-:Y:S01]  /*14f90*/  ISETP.LT.U32.AND P1, PT, R5, 0x10, P1 ;  /* 0x000000100500780c */ /* 0x000fe20000f21070 */
[----:B------:R-:W-:Y:S01]  /*14fa0*/  IMAD.MOV.U32 R5, RZ, RZ, -0x1 ;  /* 0xffffffffff057424 */ /* 0x000fe200078e00ff */
[----:B------:R-:W-:Y:S01]  /*14fb0*/  LOP3.LUT R2, R2, 0x1, RZ, 0xc0, !PT ;  /* 0x0000000102027812 */ /* 0x000fe200078ec0ff */
[----:B------:R-:W0:Y:S01]  /*14fc0*/  @P4 S2R R4, SR_CgaCtaId ;  /* 0x0000000000044919 */ /* 0x000e220000008800 */
[----:B------:R-:W-:-:S02]  /*14fd0*/  @P4 MOV R3, 0x400 ;  /* 0x0000040000034802 */ /* 0x000fc40000000f00 */
[----:B------:R-:W-:Y:S01]  /*14fe0*/  ISETP.NE.U32.AND P2, PT, R2, 0x1, PT ;  /* 0x000000010200780c */ /* 0x000fe20003f45070 */
[----:B------:R-:W-:Y:S01]  /*14ff0*/  IMAD.U32 R2, RZ, RZ, UR19 ;  /* 0x00000013ff027e24 */ /* 0x000fe2000f8e00ff */
[----:B------:R-:W-:Y:S02]  /*15000*/  LOP3.LUT R0, R0, 0xf, RZ, 0xc0, !PT ;  /* 0x0000000f00007812 */ /* 0x000fe400078ec0ff */
[----:B------:R-:W-:Y:S02]  /*15010*/  PRMT R9, RZ, 0x7610, R9 ;  /* 0x00007610ff097816 */ /* 0x000fe40000000009 */
[----:B------:R-:W-:-:S04]  /*15020*/  ISETP.GT.U32.AND P2, PT, R2, 0xf, !P2 ;  /* 0x0000000f0200780c */ /* 0x000fc80005744070 */
[----:B------:R-:W-:Y:S02]  /*15030*/  SEL R2, RZ, 0x1, !P2 ;  /* 0x00000001ff027807 */ /* 0x000fe40005000000 */
[----:B0-----:R-:W-:-:S04]  /*15040*/  @P4 LEA R3, R4, R3, 0x18 ;  /* 0x0000000304034211 */ /* 0x001fc800078ec0ff */
[----:B------:R0:W-:Y:S02]  /*15050*/  @P4 SYNCS.ARRIVE.TRANS64.A1T0 RZ, [R3+URZ+0x118], RZ ;  /* 0x000118ff03ff49a7 */ /* 0x0001e4000810003f */
[----:B0-----:R-:W-:-:S04]  /*15060*/  SEL R3, RZ, 0x1, !P1 ;  /* 0x00000001ff037807 */ /* 0x001fc80004800000 */
[----:B------:R-:W-:Y:S02]  /*15070*/  LOP3.LUT R8, R2, R8, R3, 0x96, !PT ;  /* 0x0000000802087212 */ /* 0x000fe400078e9603 */
[----:B------:R-:W-:Y:S02]  /*15080*/  PRMT R2, RZ, 0x7610, R2 ;  /* 0x00007610ff027816 */ /* 0x000fe40000000002 */
[----:B--2---:R-:W-:-:S04]  /*15090*/  IADD3 R13, P4, R13, UR22, RZ ;  /* 0x000000160d0d7c10 */ /* 0x004fc8000ff9e0ff */
[----:B------:R-:W-:Y:S01]  /*150a0*/  IADD3.X R17, R17, UR13, RZ, P4, !PT ;  /* 0x0000000d11117c10 */ /* 0x000fe2000a7fe4ff */
[----:B------:R0:W-:Y:S01]  /*150b0*/  STL [R1+0x200], R13 ;  /* 0x0002000d01007387 */ /* 0x0001e20000100800 */
[----:B------:R-:W-:-:S04]  /*150c0*/  ISETP.GE.U32.AND P4, PT, R13, UR8, PT ;  /* 0x000000080d007c0c */ /* 0x000fc8000bf86070 */
[----:B------:R-:W-:-:S13]  /*150d0*/  ISETP.GE.U32.AND.EX P1, PT, R17, UR9, PT, P4 ;  /* 0x0000000911007c0c */ /* 0x000fda000bf26140 */
[----:B0-----:R-:W-:Y:S05]  /*150e0*/  @P1 BRA `(.L_x_554) ;  /* 0x0000000400541947 */ /* 0x001fea0003800000 */
[----:B------:R-:W-:Y:S01]  /*150f0*/  ULDC.64 UR8, c[0x0][0x628] ;  /* 0x00018a0000087ab9 */ /* 0x000fe20000000a00 */
[----:B------:R-:W0:Y:S01]  /*15100*/  S2R R12, SR_CTAID.X ;  /* 0x00000000000c7919 */ /* 0x000e220000002500 */
[----:B------:R-:W-:Y:S01]  /*15110*/  ISETP.NE.U32.AND P1, PT, RZ, UR8, PT ;  /* 0x00000008ff007c0c */ /* 0x000fe2000bf25070 */
[----:B------:R-:W-:Y:S01]  /*15120*/  ULDC UR10, c[0x0][0x630] ;  /* 0x00018c00000a7ab9 */ /* 0x000fe20000000800 */
[----:B------:R-:W-:Y:S01]  /*15130*/  IMAD.MOV.U32 R2, RZ, RZ, R13 ;  /* 0x000000ffff027224 */ /* 0x000fe200078e000d */
[----:B------:R-:W1:Y:S01]  /*15140*/  S2R R10, SR_CTAID.Y ;  /* 0x00000000000a7919 */ /* 0x000e620000002600 */
[----:B------:R-:W-:Y:S01]  /*15150*/  ISETP.NE.AND.EX P1, PT, RZ, UR9, PT, P1 ;  /* 0x00000009ff007c0c */ /* 0x000fe2000bf25310 */
[----:B------:R-:W-:-:S12]  /*15160*/  IMAD.MOV.U32 R3, RZ, RZ, R17 ;  /* 0x000000ffff037224 */ /* 0x000fd800078e0011 */
[----:B------:R-:W-:Y:S05]  /*15170*/  @!P1 BRA `(.L_x_555) ;  /* 0x0000000000289947 */ /* 0x000fea0003800000 */
[----:B------:R-:W-:Y:S02]  /*15180*/  ULDC UR7, c[0x0][0x634] ;  /* 0x00018d0000077ab9 */ /* 0x000fe40000000800 */
[----:B------:R-:W-:-:S05]  /*15190*/  IADD3 R7, P1, R13, UR7, RZ ;  /* 0x000000070d077c10 */ /* 0x000fca000ff3e0ff */
[----:B------:R-:W-:-:S04]  /*151a0*/  IMAD.X R11, RZ, RZ, R17, P1 ;  /* 0x000000ffff0b7224 */ /* 0x000fc800008e0611 */
[----:B------:R-:W-:-:S04]  /*151b0*/  IMAD.WIDE.U32 R4, R11, UR8, RZ ;  /* 0x000000080b047c25 */ /* 0x000fc8000f8e00ff */
[----:B------:R-:W-:-:S04]  /*151c0*/  IMAD.WIDE.U32 R4, P1, R7, UR9, R4 ;  /* 0x0000000907047c25 */ /* 0x000fc8000f820004 */
[----:B------:R-:W-:-:S04]  /*151d0*/  IMAD.WIDE.U32 R6, R7, UR8, RZ ;  /* 0x0000000807067c25 */ /* 0x000fc8000f8e00ff */
[----:B------:R-:W-:Y:S01]  /*151e0*/  IMAD.X R3, RZ, RZ, RZ, P1 ;  /* 0x000000ffff037224 */ /* 0x000fe200008e06ff */
[----:B------:R-:W-:Y:S01]  /*151f0*/  IADD3 RZ, P1, R7, R4, RZ ;  /* 0x0000000407ff7210 */ /* 0x000fe20007f3e0ff */
[----:B------:R-:W-:-:S04]  /*15200*/  IMAD.MOV.U32 R2, RZ, RZ, R5 ;  /* 0x000000ffff027224 */ /* 0x000fc800078e0005 */
[----:B------:R-:W-:-:S08]  /*15210*/  IMAD.WIDE.U32.X R2, R11, UR9, R2, P1 ;  /* 0x000000090b027c25 */ /* 0x000fd000088e0402 */
.L_x_555:
[--C-:B------:R-:W-:Y:S01]  /*15220*/  SHF.R.U64 R11, R2, UR10, R3.reuse ;  /* 0x0000000a020b7c19 */ /* 0x100fe20008001203 */
[----:B------:R-:W-:Y:S01]  /*15230*/  ULDC.64 UR8, c[0x0][0x620] ;  /* 0x0001880000087ab9 */ /* 0x000fe20000000a00 */
[----:B------:R-:W-:Y:S01]  /*15240*/  SHF.R.U32.HI R2, RZ, UR10, R3 ;  /* 0x0000000aff027c19 */ /* 0x000fe20008011603 */
[----:B------:R-:W-:Y:S01]  /*15250*/  IMAD.MOV.U32 R3, RZ, RZ, R17 ;  /* 0x000000ffff037224 */ /* 0x000fe200078e0011 */
[----:B------:R-:W-:Y:S01]  /*15260*/  IADD3 R5, P1, RZ, -R11, RZ ;  /* 0x8000000bff057210 */ /* 0x000fe20007f3e0ff */
[----:B------:R-:W-:Y:S01]  /*15270*/  ULDC UR7, c[0x0][0x150] ;  /* 0x0000540000077ab9 */ /* 0x000fe20000000800 */
[----:B0-----:R-:W-:Y:S01]  /*15280*/  I2FP.F32.U32 R6, R12 ;  /* 0x0000000c00067245 */ /* 0x001fe20000201000 */
[----:B------:R-:W0:Y:S01]  /*15290*/  LDC R7, c[0x0][0x144] ;  /* 0x00005100ff077b82 */ /* 0x000e220000000800 */
[----:B------:R-:W-:Y:S01]  /*152a0*/  ULDC.64 UR10, c[0x0][0x640] ;  /* 0x00019000000a7ab9 */ /* 0x000fe20000000a00 */
[----:B------:R-:W-:Y:S01]  /*152b0*/  IMAD.X R2, RZ, RZ, ~R2, P1 ;  /* 0x000000ffff027224 */ /* 0x000fe200008e0e02 */
[----:B------:R-:W-:Y:S01]  /*152c0*/  ISETP.NE.U32.AND P1, PT, RZ, UR10, PT ;  /* 0x0000000aff007c0c */ /* 0x000fe2000bf25070 */
[----:B------:R-:W-:Y:S01]  /*152d0*/  FMUL R6, R6, UR7 ;  /* 0x0000000706067c20 */ /* 0x000fe20008400000 */
[----:B------:R-:W-:Y:S01]  /*152e0*/  ULDC UR7, c[0x0][0x618] ;  /* 0x0001860000077ab9 */ /* 0x000fe20000000800 */
[----:B------:R-:W-:Y:S01]  /*152f0*/  IMAD R4, R2, UR8, RZ ;  /* 0x0000000802047c24 */ /* 0x000fe2000f8e02ff */
[----:B------:R-:W-:Y:S01]  /*15300*/  ISETP.NE.AND.EX P1, PT, RZ, UR11, PT, P1 ;  /* 0x0000000bff007c0c */ /* 0x000fe2000bf25310 */
[----:B------:R-:W-:Y:S01]  /*15310*/  IMAD.MOV.U32 R2, RZ, RZ, R13 ;  /* 0x000000ffff027224 */ /* 0x000fe200078e000d */
[----:B------:R-:W2:Y:S01]  /*15320*/  LDC R15, c[0x0][0x148] ;  /* 0x00005200ff0f7b82 */ /* 0x000ea20000000800 */
[----:B------:R-:W3:Y:S02]  /*15330*/  F2I.U32.TRUNC.NTZ R6, R6 ;  /* 0x0000000600067305 */ /* 0x000ee4000020f000 */
[----:B------:R-:W-:Y:S01]  /*15340*/  IMAD.WIDE.U32 R2, R5, UR8, R2 ;  /* 0x0000000805027c25 */ /* 0x000fe2000f8e0002 */
[----:B------:R-:W-:-:S03]  /*15350*/  ULDC UR8, c[0x0][0x154] ;  /* 0x0000550000087ab9 */ /* 0x000fc60000000800 */
[----:B------:R-:W-:Y:S01]  /*15360*/  IMAD R5, R5, UR9, R4 ;  /* 0x0000000905057c24 */ /* 0x000fe2000f8e0204 */
[----:B------:R-:W-:-:S03]  /*15370*/  ULDC UR9, c[0x0][0x608] ;  /* 0x0001820000097ab9 */ /* 0x000fc60000000800 */
[----:B------:R-:W-:-:S05]  /*15380*/  IMAD.IADD R3, R3, 0x1, R5 ;  /* 0x0000000103037824 */ /* 0x000fca00078e0205 */
[----:B------:R-:W-:Y:S01]  /*15390*/  SHF.R.U64 R13, R2, UR7, R3 ;  /* 0x00000007020d7c19 */ /* 0x000fe20008001203 */
[----:B---3--:R-:W-:Y:S01]  /*153a0*/  IMAD.MOV R6, RZ, RZ, -R6 ;  /* 0x000000ffff067224 */ /* 0x008fe200078e0a06 */
[----:B-1----:R-:W-:-:S03]  /*153b0*/  I2FP.F32.U32 R2, R10 ;  /* 0x0000000a00027245 */ /* 0x002fc60000201000 */
[----:B0-----:R-:W-:Y:S02]  /*153c0*/  IMAD R21, R7, R6, R12 ;  /* 0x0000000607157224 */ /* 0x001fe400078e020c */
[----:B------:R-:W-:Y:S01]  /*153d0*/  FMUL R4, R2, UR8 ;  /* 0x0000000802047c20 */ /* 0x000fe20008400000 */
[----:B------:R-:W-:Y:S01]  /*153e0*/  SHF.R.U32.HI R2, RZ, UR7, R3 ;  /* 0x00000007ff027c19 */ /* 0x000fe20008011603 */
[----:B------:R-:W-:Y:S02]  /*153f0*/  ULDC UR7, c[0x0][0x658] ;  /* 0x0001960000077ab9 */ /* 0x000fe40000000800 */
[----:B------:R0:W1:Y:S01]  /*15400*/  F2I.U32.TRUNC.NTZ R18, R4 ;  /* 0x0000000400127305 */ /* 0x000062000020f000 */
[--C-:B------:R-:W-:Y:S02]  /*15410*/  SHF.R.U64 R16, R13, UR9, R2.reuse ;  /* 0x000000090d107c19 */ /* 0x100fe40008001202 */
[----:B------:R-:W-:-:S04]  /*15420*/  SHF.R.U32.HI R3, RZ, UR9, R2 ;  /* 0x00000009ff037c19 */ /* 0x000fc80008011602 */
[--C-:B------:R-:W-:Y:S02]  /*15430*/  SHF.R.U64 R14, R16, UR7, R3.reuse ;  /* 0x00000007100e7c19 */ /* 0x100fe40008001203 */
[----:B------:R-:W-:-:S03]  /*15440*/  SHF.R.U32.HI R3, RZ, UR7, R3 ;  /* 0x00000007ff037c19 */ /* 0x000fc60008011603 */
[----:B------:R-:W-:Y:S01]  /*15450*/  IMAD.MOV.U32 R2, RZ, RZ, R14 ;  /* 0x000000ffff027224 */ /* 0x000fe200078e000e */
[----:B0-2---:R-:W-:Y:S06]  /*15460*/  @!P1 BRA `(.L_x_556) ;  /* 0x0000000000289947 */ /* 0x005fec0003800000 */
[----:B------:R-:W-:Y:S02]  /*15470*/  ULDC UR7, c[0x0][0x64c] ;  /* 0x0001930000077ab9 */ /* 0x000fe40000000800 */
[----:B------:R-:W-:-:S05]  /*15480*/  IADD3 R7, P1, R14, UR7, RZ ;  /* 0x000000070e077c10 */ /* 0x000fca000ff3e0ff */
[----:B------:R-:W-:-:S04]  /*15490*/  IMAD.X R19, RZ, RZ, R3, P1 ;  /* 0x000000ffff137224 */ /* 0x000fc800008e0603 */
[----:B------:R-:W-:-:S04]  /*154a0*/  IMAD.WIDE.U32 R4, R19, UR10, RZ ;  /* 0x0000000a13047c25 */ /* 0x000fc8000f8e00ff */
[----:B------:R-:W-:-:S04]  /*154b0*/  IMAD.WIDE.U32 R4, P1, R7, UR11, R4 ;  /* 0x0000000b07047c25 */ /* 0x000fc8000f820004 */
[----:B------:R-:W-:Y:S01]  /*154c0*/  IMAD.WIDE.U32 R6, R7, UR10, RZ ;  /* 0x0000000a07067c25 */ /* 0x000fe2000f8e00ff */
[----:B------:R-:W-:-:S03]  /*154d0*/  MOV R2, R5 ;  /* 0x0000000500027202 */ /* 0x000fc60000000f00 */
[----:B------:R-:W-:Y:S01]  /*154e0*/  IMAD.X R3, RZ, RZ, RZ, P1 ;  /* 0x000000ffff037224 */ /* 0x000fe200008e06ff */
[----:B------:R-:W-:-:S05]  /*154f0*/  IADD3 RZ, P1, R7, R4, RZ ;  /* 0x0000000407ff7210 */ /* 0x000fca0007f3e0ff */
[----:B------:R-:W-:-:S08]  /*15500*/  IMAD.WIDE.U32.X R2, R19, UR11, R2, P1 ;  /* 0x0000000b13027c25 */ /* 0x000fd000088e0402 */
.L_x_556:
[----:B------:R-:W0:Y:S01]  /*15510*/  LDC R4, c[0x0][0x65c] ;  /* 0x00019700ff047b82 */ /* 0x000e220000000800 */
[----:B------:R-:W-:Y:S01]  /*15520*/  ULDC UR7, c[0x0][0x648] ;  /* 0x0001920000077ab9 */ /* 0x000fe20000000800 */
[----:B-1----:R-:W-:Y:S01]  /*15530*/  IMAD.MOV R18, RZ, RZ, -R18 ;  /* 0x000000ffff127224 */ /* 0x002fe200078e0a12 */
[----:B------:R-:W-:Y:S01]  /*15540*/  SHF.R.U64 R3, R2, UR7, R3 ;  /* 0x0000000702037c19 */ /* 0x000fe20008001203 */
[----:B------:R-:W-:Y:S01]  /*15550*/  ULDC UR7, c[0x0][0x638] ;  /* 0x00018e0000077ab9 */ /* 0x000fe20000000800 */
[----:B------:R-:W-:Y:S01]  /*15560*/  LOP3.LUT R2, R16, UR6, RZ, 0xc0, !PT ;  /* 0x0000000610027c12 */ /* 0x000fe2000f8ec0ff */
[----:B------:R-:W-:Y:S01]  /*15570*/  ULDC UR8, c[0x0][0x610] ;  /* 0x0001840000087ab9 */ /* 0x000fe20000000800 */
[----:B------:R-:W-:Y:S01]  /*15580*/  LOP3.LUT R13, R13, UR4, RZ, 0xc0, !PT ;  /* 0x000000040d0d7c12 */ /* 0x000fe2000f8ec0ff */
[----:B------:R-:W-:Y:S02]  /*15590*/  IMAD.MOV R5, RZ, RZ, -R3 ;  /* 0x000000ffff057224 */ /* 0x000fe400078e0a03 */
[----:B------:R-:W-:-:S02]  /*155a0*/  IMAD R2, R3, UR5, R2 ;  /* 0x0000000503027c24 */ /* 0x000fc4000f8e0202 */
[----:B------:R-:W-:Y:S01]  /*155b0*/  IMAD R14, R5, UR7, R14 ;  /* 0x00000007050e7c24 */ /* 0x000fe2000f8e020e */
[----:B------:R-:W-:-:S03]  /*155c0*/  ULDC UR7, c[0x0][0x600] ;  /* 0x0001800000077ab9 */ /* 0x000fc60000000800 */
[----:B------:R-:W-:Y:S01]  /*155d0*/  IMAD R14, R14, UR7, R13 ;  /* 0x000000070e0e7c24 */ /* 0x000fe2000f8e020d */
[----:B0-----:R-:W-:-:S13]  /*155e0*/  ISETP.NE.AND P1, PT, R4, 0x1, PT ;  /* 0x000000010400780c */ /* 0x001fda0003f25270 */
[----:B------:R-:W-:-:S04]  /*155f0*/  @P1 IMAD R21, R15, R18, R10 ;  /* 0x000000120f151224 */ /* 0x000fc800078e020a */
[----:B------:R-:W-:Y:S02]  /*15600*/  IMAD R5, R2, UR8, R21 ;  /* 0x0000000802057c24 */ /* 0x000fe4000f8e0215 */
[----:B------:R-:W-:-:S03]  /*15610*/  IMAD.MOV.U32 R2, RZ, RZ, 0x1 ;  /* 0x00000001ff027424 */ /* 0x000fc600078e00ff */
[----:B------:R-:W-:Y:S02]  /*15620*/  SEL R6, R14, R5, !P1 ;  /* 0x000000050e067207 */ /* 0x000fe40004800000 */
[----:B------:R-:W-:-:S07]  /*15630*/  SEL R5, R5, R14, !P1 ;  /* 0x0000000e05057207 */ /* 0x000fce0004800000 */
.L_x_554:
[----:B------:R-:W-:Y:S05]  /*15640*/  BSYNC B1 ;  /* 0x0000000000017941 */ /* 0x000fea0003800000 */
.L_x_553:
[----:B------:R-:W-:-:S13]  /*15650*/  LOP3.LUT P1, RZ, R2, 0xff, RZ, 0xc0, !PT ;  /* 0x000000ff02ff7812 */ /* 0x000fda000782c0ff */
[----:B------:R-:W-:Y:S05]  /*15660*/  @P1 BRA `(.L_x_557) ;  /* 0xfffffff4002c1947 */ /* 0x000fea000383ffff */
[----:B------:R-:W-:Y:S05]  /*15670*/  BSYNC B0 ;  /* 0x0000000000007941 */ /* 0x000fea0003800000 */
.L_x_545:
[----:B------:R-:W-:-:S03]  /*15680*/  UMOV UR7, 0xffffffff ;  /* 0xffffffff00077882 */ /* 0x000fc60000000000 */
[----:B------:R-:W-:Y:S05]  /*15690*/  BRA.DIV UR7, `(.L_x_558) ;  /* 0x0000000a07cc7947 */ /* 0x000fea000b800000 */
[----:B------:R-:W-:-:S13]  /*156a0*/  ELECT P6, URZ, PT ;  /* 0x00000000003f782f */ /* 0x000fda00038c0000 */
.L_x_584:
[----:B------:R-:W-:Y:S04]  /*156b0*/  BSSY B0, `(.L_x_559) ;  /* 0x0000098000007945 */ /* 0x000fe80003800000 */
[----:B------:R-:W-:Y:S05]  /*156c0*/  @!P6 BRA `(.L_x_560) ;  /* 0x000000080058e947 */ /* 0x000fea0003800000 */
[----:B------:R-:W-:-:S04]  /*156d0*/  ULOP3.LUT UR7, UR40, 0x2, URZ, 0xfc, !UPT ;  /* 0x0000000228077892 */ /* 0x000fc8000f8efc3f */
[----:B------:R-:W-:-:S06]  /*156e0*/  UISETP.NE.AND UP0, UPT, UR7, 0x3, UPT ;  /* 0x000000030700788c */ /* 0x000fcc000bf05270 */
[----:B------:R-:W-:-:S13]  /*156f0*/  PLOP3.LUT P0, PT, PT, PT, UP0, 0x80, 0x0 ;  /* 0x000000000000781c */ /* 0x000fda0003f0f008 */
[----:B------:R-:W-:Y:S05]  /*15700*/  @!P0 BRA `(.L_x_561) ;  /* 0x0000000000048947 */ /* 0x000fea0003800000 */
[----:B------:R-:W-:Y:S01]  /*15710*/  BPT.TRAP 0x1 ;  /* 0x000000040000795c */ /* 0x000fe20000300000 */
.L_x_561:
[----:B------:R-:W0:Y:S01]  /*15720*/  S2R R3, SR_CgaCtaId ;  /* 0x0000000000037919 */ /* 0x000e220000008800 */
[----:B------:R-:W-:-:S04]  /*15730*/  MOV R2, 0x400 ;  /* 0x0000040000027802 */ /* 0x000fc80000000f00 */
[----:B0-----:R-:W-:Y:S02]  /*15740*/  LEA R3, R3, R2, 0x18 ;  /* 0x0000000203037211 */ /* 0x001fe400078ec0ff */
[----:B------:R-:W-:-:S03]  /*15750*/  SHF.L.U32 R2, R8, 0x1f, RZ ;  /* 0x0000001f08027819 */ /* 0x000fc600000006ff */
[----:B------:R-:W-:-:S04]  /*15760*/  VIADD R3, R3, 0x80 ;  /* 0x0000008003037836 */ /* 0x000fc80000000000 */
[C---:B------:R-:W-:Y:S02]  /*15770*/  IMAD R7, R0.reuse, 0x8, R3 ;  /* 0x0000000800077824 */ /* 0x040fe400078e0203 */
[----:B------:R-:W-:Y:S02]  /*15780*/  VIADD R0, R0, 0x1 ;  /* 0x0000000100007836 */ /* 0x000fe40000000000 */
[----:B------:R-:W0:Y:S03]  /*15790*/  SYNCS.PHASECHK.TRANS64.TRYWAIT P0, [R7+URZ], R2 ;  /* 0x00000002070075a7 */ /* 0x000e26000800017f */
[----:B------:R-:W-:-:S04]  /*157a0*/  ISETP.NE.AND P1, PT, R0, 0x10, PT ;  /* 0x000000100000780c */ /* 0x000fc80003f25270 */
[----:B------:R-:W-:Y:S02]  /*157b0*/  SEL R5, RZ, 0x1, P1 ;  /* 0x00000001ff057807 */ /* 0x000fe40000800000 */
[----:B------:R-:W-:Y:S02]  /*157c0*/  SEL R0, R0, RZ, P1 ;  /* 0x000000ff00007207 */ /* 0x000fe40000800000 */
[----:B------:R-:W-:-:S03]  /*157d0*/  LOP3.LUT R5, R8, R5, RZ, 0x3c, !PT ;  /* 0x0000000508057212 */ /* 0x000fc600078e3cff */
[----:B------:R-:W-:Y:S01]  /*157e0*/  IMAD R9, R0, 0x8, R3 ;  /* 0x0000000800097824 */ /* 0x000fe200078e0203 */
[----:B------:R-:W-:Y:S01]  /*157f0*/  SHF.L.U32 R4, R5, 0x1f, RZ ;  /* 0x0000001f05047819 */ /* 0x000fe200000006ff */
[----:B0-----:R-:W-:Y:S06]  /*15800*/  @!P0 BRA `(.L_x_562) ;  /* 0x0000000800908947 */ /* 0x001fec0003800000 */
.L_x_585:
[----:B------:R-:W1:Y:S01]  /*15810*/  SYNCS.PHASECHK.TRANS64.TRYWAIT P0, [R9+URZ], R4 ;  /* 0x00000004090075a7 */ /* 0x000e62000800017f */
[----:B------:R-:W-:-:S05]  /*15820*/  VIADD R0, R0, 0x1 ;  /* 0x0000000100007836 */ /* 0x000fca0000000000 */
[----:B------:R-:W-:-:S04]  /*15830*/  ISETP.NE.AND P1, PT, R0, 0x10, PT ;  /* 0x000000100000780c */ /* 0x000fc80003f25270 */
[----:B0-----:R-:W-:Y:S02]  /*15840*/  SEL R2, RZ, 0x1, P1 ;  /* 0x00000001ff027807 */ /* 0x001fe40000800000 */
[----:B------:R-:W-:Y:S02]  /*15850*/  SEL R0, R0, RZ, P1 ;  /* 0x000000ff00007207 */ /* 0x000fe40000800000 */
[----:B------:R-:W-:-:S03]  /*15860*/  LOP3.LUT R7, R5, R2, RZ, 0x3c, !PT ;  /* 0x0000000205077212 */ /* 0x000fc600078e3cff */
[----:B------:R-:W-:Y:S01]  /*15870*/  IMAD R6, R0, 0x8, R3 ;  /* 0x0000000800067824 */ /* 0x000fe200078e0203 */
[----:B------:R-:W-:Y:S01]  /*15880*/  SHF.L.U32 R5, R7, 0x1f, RZ ;  /* 0x0000001f07057819 */ /* 0x000fe200000006ff */
[----:B-1----:R-:W-:Y:S06]  /*15890*/  @!P0 BRA `(.L_x_563) ;  /* 0x0000000800808947 */ /* 0x002fec0003800000 */
.L_x_586:
[----:B------:R-:W1:Y:S01]  /*158a0*/  SYNCS.PHASECHK.TRANS64.TRYWAIT P0, [R6+URZ], R5 ;  /* 0x00000005060075a7 */ /* 0x000e62000800017f */
[----:B------:R-:W-:-:S05]  /*158b0*/  VIADD R0, R0, 0x1 ;  /* 0x0000000100007836 */ /* 0x000fca0000000000 */
[----:B------:R-:W-:-:S04]  /*158c0*/  ISETP.NE.AND P1, PT, R0, 0x10, PT ;  /* 0x000000100000780c */ /* 0x000fc80003f25270 */
[----:B------:R-:W-:Y:S02]  /*158d0*/  SEL R2, RZ, 0x1, P1 ;  /* 0x00000001ff027807 */ /* 0x000fe40000800000 */
[----:B------:R-:W-:Y:S02]  /*158e0*/  SEL R0, R0, RZ, P1 ;  /* 0x000000ff00007207 */ /* 0x000fe40000800000 */
[----:B------:R-:W-:-:S03]  /*158f0*/  LOP3.LUT R7, R7, R2, RZ, 0x3c, !PT ;  /* 0x0000000207077212 */ /* 0x000fc600078e3cff */
[----:B0-----:R-:W-:Y:S01]  /*15900*/  IMAD R9, R0, 0x8, R3 ;  /* 0x0000000800097824 */ /* 0x001fe200078e0203 */
[----:B------:R-:W-:Y:S01]  /*15910*/  SHF.L.U32 R4, R7, 0x1f, RZ ;  /* 0x0000001f07047819 */ /* 0x000fe200000006ff */
[----:B-1----:R-:W-:Y:S06]  /*15920*/  @!P0 BRA `(.L_x_564) ;  /* 0x0000000800708947 */ /* 0x002fec0003800000 */
.L_x_587:
        /* <DEDUP_REMOVED lines=9> */
.L_x_588:
        /* <DEDUP_REMOVED lines=9> */
.L_x_589:
        /* <DEDUP_REMOVED lines=9> */
.L_x_590:
        /* <DEDUP_REMOVED lines=9> */
.L_x_591:
[----:B------:R-:W1:Y:S01]  /*15b70*/  SYNCS.PHASECHK.TRANS64.TRYWAIT P0, [R9+URZ], R4 ;  /* 0x00000004090075a7 */ /* 0x000e62000800017f */
[----:B------:R-:W-:-:S04]  /*15b80*/  IADD3 R0, R0, 0x1, RZ ;  /* 0x0000000100007810 */ /* 0x000fc80007ffe0ff */
[----:B------:R-:W-:-:S04]  /*15b90*/  ISETP.NE.AND P1, PT, R0, 0x10, PT ;  /* 0x000000100000780c */ /* 0x000fc80003f25270 */
[----:B------:R-:W-:Y:S02]  /*15ba0*/  SEL R2, RZ, 0x1, P1 ;  /* 0x00000001ff027807 */ /* 0x000fe40000800000 */
[----:B------:R-:W-:Y:S02]  /*15bb0*/  SEL R0, R0, RZ, P1 ;  /* 0x000000ff00007207 */ /* 0x000fe40000800000 */
[----:B------:R-:W-:-:S03]  /*15bc0*/  LOP3.LUT R7, R7, R2, RZ, 0x3c, !PT ;  /* 0x0000000207077212 */ /* 0x000fc600078e3cff */
[----:B0-----:R-:W-:Y:S01]  /*15bd0*/  IMAD R6, R0, 0x8, R3 ;  /* 0x0000000800067824 */ /* 0x001fe200078e0203 */
[----:B------:R-:W-:Y:S01]  /*15be0*/  SHF.L.U32 R5, R7, 0x1f, RZ ;  /* 0x0000001f07057819 */ /* 0x000fe200000006ff */
[----:B-1----:R-:W-:Y:S06]  /*15bf0*/  @!P0 BRA `(.L_x_569) ;  /* 0x0000000800208947 */ /* 0x002fec0003800000 */
.L_x_592:
        /* <DEDUP_REMOVED lines=9> */
.L_x_593:
        /* <DEDUP_REMOVED lines=9> */
.L_x_594:
        /* <DEDUP_REMOVED lines=9> */
.L_x_595:
        /* <DEDUP_REMOVED lines=9> */
.L_x_596:
        /* <DEDUP_REMOVED lines=9> */
.L_x_597:
        /* <DEDUP_REMOVED lines=9> */
.L_x_598:
[----:B------:R-:W1:Y:S01]  /*15f60*/  SYNCS.PHASECHK.TRANS64.TRYWAIT P0, [R6+URZ], R5 ;  /* 0x00000005060075a7 */ /* 0x000e62000800017f */
[----:B------:R-:W-:-:S05]  /*15f70*/  VIADD R0, R0, 0x1 ;  /* 0x0000000100007836 */ /* 0x000fca0000000000 */
[----:B------:R-:W-:-:S04]  /*15f80*/  ISETP.NE.AND P1, PT, R0, 0x10, PT ;  /* 0x000000100000780c */ /* 0x000fc80003f25270 */
[----:B------:R-:W-:Y:S02]  /*15f90*/  SEL R2, RZ, 0x1, P1 ;  /* 0x00000001ff027807 */ /* 0x000fe40000800000 */
[----:B------:R-:W-:Y:S02]  /*15fa0*/  SEL R0, R0, RZ, P1 ;  /* 0x000000ff00007207 */ /* 0x000fe40000800000 */
[----:B------:R-:W-:Y:S01]  /*15fb0*/  LOP3.LUT R2, R7, R2, RZ, 0x3c, !PT ;  /* 0x0000000207027212 */ /* 0x000fe200078e3cff */
[----:B-1----:R-:W-:Y:S06]  /*15fc0*/  @!P0 BRA `(.L_x_576) ;  /* 0x0000000400b88947 */ /* 0x002fec0003800000 */
.L_x_599:
[----:B------:R-:W-:Y:S01]  /*15fd0*/  IMAD R3, R0, 0x8, R3 ;  /* 0x0000000800037824 */ /* 0x000fe200078e0203 */
[----:B------:R-:W-:-:S07]  /*15fe0*/  SHF.L.U32 R0, R2, 0x1f, RZ ;  /* 0x0000001f02007819 */ /* 0x000fce00000006ff */
.L_x_577:
[----:B--2---:R2:W3:Y:S02]  /*15ff0*/  SYNCS.PHASECHK.TRANS64.TRYWAIT P0, [R3+URZ], R0 ;  /* 0x00000000030075a7 */ /* 0x0044e4000800017f */
[----:B---3--:R-:W-:Y:S05]  /*16000*/  @!P0 NANOSLEEP.SYNCS 0x989680 ;  /* 0x009896800000895d */ /* 0x008fea0003900000 */
[----:B------:R-:W3:Y:S02]  /*16010*/  @!P0 SYNCS.PHASECHK.TRANS64 P0, [R3+URZ], R0 ;  /* 0x00000000030085a7 */ /* 0x000ee4000800007f */
[----:B---3--:R-:W-:Y:S05]  /*16020*/  @!P0 BRA `(.L_x_577) ;  /* 0xfffffffc00f08947 */ /* 0x008fea000383ffff */
.L_x_560:
[----:B------:R-:W-:Y:S05]  /*16030*/  BSYNC B0 ;  /* 0x0000000000007941 */ /* 0x000fea0003800000 */
.L_x_559:
[----:B------:R-:W-:Y:S05]  /*16040*/  EXIT ;  /* 0x000000000000794d */ /* 0x000fea0003800000 */
.L_x_18:
[----:B-1----:R1:W4:Y:S02]  /*16050*/  SYNCS.PHASECHK.TRANS64.TRYWAIT P1, [R3+URZ], R0 ;  /* 0x00000000030075a7 */ /* 0x002324000802017f */
[----:B----4-:R-:W-:Y:S05]  /*16060*/  @!P1 NANOSLEEP.SYNCS 0x989680 ;  /* 0x009896800000995d */ /* 0x010fea0003900000 */
[----:B------:R-:W4:Y:S02]  /*16070*/  @!P1 SYNCS.PHASECHK.TRANS64 P1, [R3+URZ], R0 ;  /* 0x00000000030095a7 */ /* 0x000f24000802007f */
[----:B----4-:R-:W-:Y:S05]  /*16080*/  @!P1 BRA `(.L_x_18) ;  /* 0xfffffffc00f09947 */ /* 0x010fea000383ffff */
[----:B------:R-:W-:Y:S05]  /*16090*/  BRA `(.L_x_17) ;  /* 0xfffffeb000e87947 */ /* 0x000fea000383ffff */
.L_x_23:
[----:B-1----:R-:W-:-:S04]  /*160a0*/  IMAD.U32 R6, RZ, RZ, UR4 ;  /* 0x00000004ff067e24 */ /* 0x002fc8000f8e00ff */
[----:B------:R1:W2:Y:S03]  /*160b0*/  SYNCS.PHASECHK.TRANS64.TRYWAIT P1, [R6+URZ], R4 ;  /* 0x00000004060075a7 */ /* 0x0002a6000802017f */
[----:B--2---:R-:W-:Y:S05]  /*160c0*/  @!P1 NANOSLEEP.SYNCS 0x989680 ;  /* 0x009896800000995d */ /* 0x004fea0003900000 */
[----:B------:R-:W2:Y:S02]  /*160d0*/  @!P1 SYNCS.PHASECHK.TRANS64 P1, [R6+URZ], R4 ;  /* 0x00000004060095a7 */ /* 0x000ea4000802007f */
[----:B--2---:R-:W-:Y:S05]  /*160e0*/  @!P1 BRA `(.L_x_23) ;  /* 0xfffffffc00ec9947 */ /* 0x004fea000383ffff */
[----:B------:R-:W-:Y:S05]  /*160f0*/  BRA `(.L_x_22) ;  /* 0xfffffeb800787947 */ /* 0x000fea000383ffff */
.L_x_546:
[----:B------:R-:W-:Y:S01]  /*16100*/  BSSY B1, `(.L_x_578) ;  /* 0x0000006000017945 */ /* 0x000fe20003800000 */
[----:B------:R-:W-:-:S07]  /*16110*/  IMAD.MOV.U32 R15, RZ, RZ, -0x1 ;  /* 0xffffffffff0f7424 */ /* 0x000fce00078e00ff */
[----:B------:R-:W-:Y:S05]  /*16120*/  WARPSYNC.COLLECTIVE R15, `(.L_x_579) ;  /* 0x000000000f0c7348 */ /* 0x000fea0003c00000 */
[----:B------:R-:W-:Y:S02]  /*16130*/  ELECT P6, UR62, PT ;  /* 0x00000000003e782f */ /* 0x000fe400038c0000 */
[----:B------:R-:W-:Y:S01]  /*16140*/  MOV R14, UR62 ;  /* 0x0000003e000e7c02 */ /* 0x000fe20008000f00 */
[----:B------:R-:W-:Y:S10]  /*16150*/  ENDCOLLECTIVE ;  /* 0x000000000000791b */ /* 0x000ff40003800000 */
.L_x_579:
[----:B------:R-:W-:Y:S05]  /*16160*/  BSYNC B1 ;  /* 0x0000000000017941 */ /* 0x000fea0003800000 */
.L_x_578:
[----:B------:R-:W-:Y:S05]  /*16170*/  BRA `(.L_x_580) ;  /* 0xffffffe800747947 */ /* 0x000fea000383ffff */
.L_x_549:
[----:B-1----:R1:W2:Y:S02]  /*16180*/  SYNCS.PHASECHK.TRANS64.TRYWAIT P1, [R13+URZ+0x80], R4 ;  /* 0x000080040d0075a7 */ /* 0x0022a4000802017f */
[----:B--2---:R-:W-:Y:S05]  /*16190*/  @!P1 NANOSLEEP.SYNCS 0x989680 ;  /* 0x009896800000995d */ /* 0x004fea0003900000 */
[----:B------:R-:W2:Y:S02]  /*161a0*/  @!P1 SYNCS.PHASECHK.TRANS64 P1, [R13+URZ+0x80], R4 ;  /* 0x000080040d0095a7 */ /* 0x000ea4000802007f */
[----:B--2---:R-:W-:Y:S05]  /*161b0*/  @!P1 BRA `(.L_x_549) ;  /* 0xfffffffc00f09947 */ /* 0x004fea000383ffff */
[----:B------:R-:W-:Y:S05]  /*161c0*/  BRA `(.L_x_581) ;  /* 0xffffffe800a87947 */ /* 0x000fea000383ffff */
.L_x_558:
[----:B------:R-:W-:Y:S01]  /*161d0*/  BSSY B0, `(.L_x_582) ;  /* 0x0000006000007945 */ /* 0x000fe20003800000 */
[----:B------:R-:W-:-:S07]  /*161e0*/  IMAD.MOV.U32 R15, RZ, RZ, -0x1 ;  /* 0xffffffffff0f7424 */ /* 0x000fce00078e00ff */
[----:B------:R-:W-:Y:S05]  /*161f0*/  WARPSYNC.COLLECTIVE R15, `(.L_x_583) ;  /* 0x000000000f0c7348 */ /* 0x000fea0003c00000 */
[----:B------:R-:W-:Y:S02]  /*16200*/  ELECT P6, UR62, PT ;  /* 0x00000000003e782f */ /* 0x000fe400038c0000 */
[----:B------:R-:W-:Y:S01]  /*16210*/  MOV R14, UR62 ;  /* 0x0000003e000e7c02 */ /* 0x000fe20008000f00 */
[----:B------:R-:W-:Y:S10]  /*16220*/  ENDCOLLECTIVE ;  /* 0x000000000000791b */ /* 0x000ff40003800000 */
.L_x_583:
[----:B------:R-:W-:Y:S05]  /*16230*/  BSYNC B0 ;  /* 0x0000000000007941 */ /* 0x000fea0003800000 */
.L_x_582:
[----:B------:R-:W-:Y:S05]  /*16240*/  BRA `(.L_x_584) ;  /* 0xfffffff400187947 */ /* 0x000fea000383ffff */
.L_x_562:
[----:B0-----:R0:W1:Y:S02]  /*16250*/  SYNCS.PHASECHK.TRANS64.TRYWAIT P0, [R7+URZ], R2 ;  /* 0x00000002070075a7 */ /* 0x001064000800017f */
[----:B-1----:R-:W-:Y:S05]  /*16260*/  @!P0 NANOSLEEP.SYNCS 0x989680 ;  /* 0x009896800000895d */ /* 0x002fea0003900000 */
[----:B------:R-:W1:Y:S02]  /*16270*/  @!P0 SYNCS.PHASECHK.TRANS64 P0, [R7+URZ], R2 ;  /* 0x00000002070085a7 */ /* 0x000e64000800007f */
[----:B-1----:R-:W-:Y:S05]  /*16280*/  @!P0 BRA `(.L_x_562) ;  /* 0xfffffffc00f08947 */ /* 0x002fea000383ffff */
[----:B------:R-:W-:Y:S05]  /*16290*/  BRA `(.L_x_585) ;  /* 0xfffffff4005c7947 */ /* 0x000fea000383ffff */
.L_x_563:
[----:B0-----:R0:W1:Y:S02]  /*162a0*/  SYNCS.PHASECHK.TRANS64.TRYWAIT P0, [R9+URZ], R4 ;  /* 0x00000004090075a7 */ /* 0x001064000800017f */
[----:B-1----:R-:W-:Y:S05]  /*162b0*/  @!P0 NANOSLEEP.SYNCS 0x989680 ;  /* 0x009896800000895d */ /* 0x002fea0003900000 */
[----:B------:R-:W1:Y:S02]  /*162c0*/  @!P0 SYNCS.PHASECHK.TRANS64 P0, [R9+URZ], R4 ;  /* 0x00000004090085a7 */ /* 0x000e64000800007f */
[----:B-1----:R-:W-:Y:S05]  /*162d0*/  @!P0 BRA `(.L_x_563) ;  /* 0xfffffffc00f08947 */ /* 0x002fea000383ffff */
[----:B------:R-:W-:Y:S05]  /*162e0*/  BRA `(.L_x_586) ;  /* 0xfffffff4006c7947 */ /* 0x000fea000383ffff */
.L_x_564:
[----:B0-----:R0:W1:Y:S02]  /*162f0*/  SYNCS.PHASECHK.TRANS64.TRYWAIT P0, [R6+URZ], R5 ;  /* 0x00000005060075a7 */ /* 0x001064000800017f */
[----:B-1----:R-:W-:Y:S05]  /*16300*/  @!P0 NANOSLEEP.SYNCS 0x989680 ;  /* 0x009896800000895d */ /* 0x002fea0003900000 */
[----:B------:R-:W1:Y:S02]  /*16310*/  @!P0 SYNCS.PHASECHK.TRANS64 P0, [R6+URZ], R5 ;  /* 0x00000005060085a7 */ /* 0x000e64000800007f */
[----:B-1----:R-:W-:Y:S05]  /*16320*/  @!P0 BRA `(.L_x_564) ;  /* 0xfffffffc00f08947 */ /* 0x002fea000383ffff */
[----:B------:R-:W-:Y:S05]  /*16330*/  BRA `(.L_x_587) ;  /* 0xfffffff4007c7947 */ /* 0x000fea000383ffff */
.L_x_565:
[----:B0-----:R0:W1:Y:S02]  /*16340*/  SYNCS.PHASECHK.TRANS64.TRYWAIT P0, [R9+URZ], R4 ;  /* 0x00000004090075a7 */ /* 0x001064000800017f */
[----:B-1----:R-:W-:Y:S05]  /*16350*/  @!P0 NANOSLEEP.SYNCS 0x989680 ;  /* 0x009896800000895d */ /* 0x002fea0003900000 */
[----:B------:R-:W1:Y:S02]  /*16360*/  @!P0 SYNCS.PHASECHK.TRANS64 P0, [R9+URZ], R4 ;  /* 0x00000004090085a7 */ /* 0x000e64000800007f */
[----:B-1----:R-:W-:Y:S05]  /*16370*/  @!P0 BRA `(.L_x_565) ;  /* 0xfffffffc00f08947 */ /* 0x002fea000383ffff */
[----:B------:R-:W-:Y:S05]  /*16380*/  BRA `(.L_x_588) ;  /* 0xfffffff4008c7947 */ /* 0x000fea000383ffff */
.L_x_566:
[----:B0-----:R0:W1:Y:S02]  /*16390*/  SYNCS.PHASECHK.TRANS64.TRYWAIT P0, [R6+URZ], R5 ;  /* 0x00000005060075a7 */ /* 0x001064000800017f */
[----:B-1----:R-:W-:Y:S05]  /*163a0*/  @!P0 NANOSLEEP.SYNCS 0x989680 ;  /* 0x009896800000895d */ /* 0x002fea0003900000 */
[----:B------:R-:W1:Y:S02]  /*163b0*/  @!P0 SYNCS.PHASECHK.TRANS64 P0, [R6+URZ], R5 ;  /* 0x00000005060085a7 */ /* 0x000e64000800007f */
[----:B-1----:R-:W-:Y:S05]  /*163c0*/  @!P0 BRA `(.L_x_566) ;  /* 0xfffffffc00f08947 */ /* 0x002fea000383ffff */
[----:B------:R-:W-:Y:S05]  /*163d0*/  BRA `(.L_x_589) ;  /* 0xfffffff4009c7947 */ /* 0x000fea000383ffff */
.L_x_567:
[----:B0-----:R0:W1:Y:S02]  /*163e0*/  SYNCS.PHASECHK.TRANS64.TRYWAIT P0, [R9+URZ], R4 ;  /* 0x00000004090075a7 */ /* 0x001064000800017f */
[----:B-1----:R-:W-:Y:S05]  /*163f0*/  @!P0 NANOSLEEP.SYNCS 0x989680 ;  /* 0x009896800000895d */ /* 0x002fea0003900000 */
[----:B------:R-:W1:Y:S02]  /*16400*/  @!P0 SYNCS.PHASECHK.TRANS64 P0, [R9+URZ], R4 ;  /* 0x00000004090085a7 */ /* 0x000e64000800007f */
[----:B-1----:R-:W-:Y:S05]  /*16410*/  @!P0 BRA `(.L_x_567) ;  /* 0xfffffffc00f08947 */ /* 0x002fea000383ffff */
[----:B------:R-:W-:Y:S05]  /*16420*/  BRA `(.L_x_590) ;  /* 0xfffffff400ac7947 */ /* 0x000fea000383ffff */
.L_x_568:
[----:B0-----:R0:W1:Y:S02]  /*16430*/  SYNCS.PHASECHK.TRANS64.TRYWAIT P0, [R6+URZ], R5 ;  /* 0x00000005060075a7 */ /* 0x001064000800017f */
[----:B-1----:R-:W-:Y:S05]  /*16440*/  @!P0 NANOSLEEP.SYNCS 0x989680 ;  /* 0x009896800000895d */ /* 0x002fea0003900000 */
[----:B------:R-:W1:Y:S02]  /*16450*/  @!P0 SYNCS.PHASECHK.TRANS64 P0, [R6+URZ], R5 ;  /* 0x00000005060085a7 */ /* 0x000e64000800007f */
[----:B-1----:R-:W-:Y:S05]  /*16460*/  @!P0 BRA `(.L_x_568) ;  /* 0xfffffffc00f08947 */ /* 0x002fea000383ffff */
[----:B------:R-:W-:Y:S05]  /*16470*/  BRA `(.L_x_591) ;  /* 0xfffffff400bc7947 */ /* 0x000fea000383ffff */
.L_x_569:
[----:B0-----:R0:W1:Y:S02]  /*16480*/  SYNCS.PHASECHK.TRANS64.TRYWAIT P0, [R9+URZ], R4 ;  /* 0x00000004090075a7 */ /* 0x001064000800017f */
[----:B-1----:R-:W-:Y:S05]  /*16490*/  @!P0 NANOSLEEP.SYNCS 0x989680 ;  /* 0x009896800000895d */ /* 0x002fea0003900000 */
[----:B------:R-:W1:Y:S02]  /*164a0*/  @!P0 SYNCS.PHASECHK.TRANS64 P0, [R9+URZ], R4 ;  /* 0x00000004090085a7 */ /* 0x000e64000800007f */
[----:B-1----:R-:W-:Y:S05]  /*164b0*/  @!P0 BRA `(.L_x_569) ;  /* 0xfffffffc00f08947 */ /* 0x002fea000383ffff */
[----:B------:R-:W-:Y:S05]  /*164c0*/  BRA `(.L_x_592) ;  /* 0xfffffff400cc7947 */ /* 0x000fea000383ffff */
.L_x_570:
[----:B0-----:R0:W1:Y:S02]  /*164d0*/  SYNCS.PHASECHK.TRANS64.TRYWAIT P0, [R6+URZ], R5 ;  /* 0x00000005060075a7 */ /* 0x001064000800017f */
[----:B-1----:R-:W-:Y:S05]  /*164e0*/  @!P0 NANOSLEEP.SYNCS 0x989680 ;  /* 0x009896800000895d */ /* 0x002fea0003900000 */
[----:B------:R-:W1:Y:S02]  /*164f0*/  @!P0 SYNCS.PHASECHK.TRANS64 P0, [R6+URZ], R5 ;  /* 0x00000005060085a7 */ /* 0x000e64000800007f */
[----:B-1----:R-:W-:Y:S05]  /*16500*/  @!P0 BRA `(.L_x_570) ;  /* 0xfffffffc00f08947 */ /* 0x002fea000383ffff */
[----:B------:R-:W-:Y:S05]  /*16510*/  BRA `(.L_x_593) ;  /* 0xfffffff400dc7947 */ /* 0x000fea000383ffff */
.L_x_571:
[----:B0-----:R0:W1:Y:S02]  /*16520*/  SYNCS.PHASECHK.TRANS64.TRYWAIT P0, [R9+URZ], R4 ;  /* 0x00000004090075a7 */ /* 0x001064000800017f */
[----:B-1----:R-:W-:Y:S05]  /*16530*/  @!P0 NANOSLEEP.SYNCS 0x989680 ;  /* 0x009896800000895d */ /* 0x002fea0003900000 */
[----:B------:R-:W1:Y:S02]  /*16540*/  @!P0 SYNCS.PHASECHK.TRANS64 P0, [R9+URZ], R4 ;  /* 0x00000004090085a7 */ /* 0x000e64000800007f */
[----:B-1----:R-:W-:Y:S05]  /*16550*/  @!P0 BRA `(.L_x_571) ;  /* 0xfffffffc00f08947 */ /* 0x002fea000383ffff */
[----:B------:R-:W-:Y:S05]  /*16560*/  BRA `(.L_x_594) ;  /* 0xfffffff400ec7947 */ /* 0x000fea000383ffff */
.L_x_572:
[----:B0-----:R0:W1:Y:S02]  /*16570*/  SYNCS.PHASECHK.TRANS64.TRYWAIT P0, [R6+URZ], R5 ;  /* 0x00000005060075a7 */ /* 0x001064000800017f */
[----:B-1----:R-:W-:Y:S05]  /*16580*/  @!P0 NANOSLEEP.SYNCS 0x989680 ;  /* 0x009896800000895d */ /* 0x002fea0003900000 */
[----:B------:R-:W1:Y:S02]  /*16590*/  @!P0 SYNCS.PHASECHK.TRANS64 P0, [R6+URZ], R5 ;  /* 0x00000005060085a7 */ /* 0x000e64000800007f */
[----:B-1----:R-:W-:Y:S05]  /*165a0*/  @!P0 BRA `(.L_x_572) ;  /* 0xfffffffc00f08947 */ /* 0x002fea000383ffff */
[----:B------:R-:W-:Y:S05]  /*165b0*/  BRA `(.L_x_595) ;  /* 0xfffffff400fc7947 */ /* 0x000fea000383ffff */
.L_x_573:
[----:B0-----:R0:W1:Y:S02]  /*165c0*/  SYNCS.PHASECHK.TRANS64.TRYWAIT P0, [R9+URZ], R4 ;  /* 0x00000004090075a7 */ /* 0x001064000800017f */
[----:B-1----:R-:W-:Y:S05]  /*165d0*/  @!P0 NANOSLEEP.SYNCS 0x989680 ;  /* 0x009896800000895d */ /* 0x002fea0003900000 */
[----:B------:R-:W1:Y:S02]  /*165e0*/  @!P0 SYNCS.PHASECHK.TRANS64 P0, [R9+URZ], R4 ;  /* 0x00000004090085a7 */ /* 0x000e64000800007f */
[----:B-1----:R-:W-:Y:S05]  /*165f0*/  @!P0 BRA `(.L_x_573) ;  /* 0xfffffffc00f08947 */ /* 0x002fea000383ffff */
[----:B------:R-:W-:Y:S05]  /*16600*/  BRA `(.L_x_596) ;  /* 0xfffffff8000c7947 */ /* 0x000fea000383ffff */
.L_x_574:
[----:B0-----:R0:W1:Y:S02]  /*16610*/  SYNCS.PHASECHK.TRANS64.TRYWAIT P0, [R6+URZ], R5 ;  /* 0x00000005060075a7 */ /* 0x001064000800017f */
[----:B-1----:R-:W-:Y:S05]  /*16620*/  @!P0 NANOSLEEP.SYNCS 0x989680 ;  /* 0x009896800000895d */ /* 0x002fea0003900000 */
[----:B------:R-:W1:Y:S02]  /*16630*/  @!P0 SYNCS.PHASECHK.TRANS64 P0, [R6+URZ], R5 ;  /* 0x00000005060085a7 */ /* 0x000e64000800007f */
[----:B-1----:R-:W-:Y:S05]  /*16640*/  @!P0 BRA `(.L_x_574) ;  /* 0xfffffffc00f08947 */ /* 0x002fea000383ffff */
[----:B------:R-:W-:Y:S05]  /*16650*/  BRA `(.L_x_597) ;  /* 0xfffffff8001c7947 */ /* 0x000fea000383ffff */
.L_x_575:
[----:B0-----:R0:W1:Y:S02]  /*16660*/  SYNCS.PHASECHK.TRANS64.TRYWAIT P0, [R9+URZ], R4 ;  /* 0x00000004090075a7 */ /* 0x001064000800017f */
[----:B-1----:R-:W-:Y:S05]  /*16670*/  @!P0 NANOSLEEP.SYNCS 0x989680 ;  /* 0x009896800000895d */ /* 0x002fea0003900000 */
[----:B------:R-:W1:Y:S02]  /*16680*/  @!P0 SYNCS.PHASECHK.TRANS64 P0, [R9+URZ], R4 ;  /* 0x00000004090085a7 */ /* 0x000e64000800007f */
[----:B-1----:R-:W-:Y:S05]  /*16690*/  @!P0 BRA `(.L_x_575) ;  /* 0xfffffffc00f08947 */ /* 0x002fea000383ffff */
[----:B------:R-:W-:Y:S05]  /*166a0*/  BRA `(.L_x_598) ;  /* 0xfffffff8002c7947 */ /* 0x000fea000383ffff */
.L_x_576:
[----:B-1----:R1:W2:Y:S02]  /*166b0*/  SYNCS.PHASECHK.TRANS64.TRYWAIT P0, [R6+URZ], R5 ;  /* 0x00000005060075a7 */ /* 0x0022a4000800017f */
[----:B--2---:R-:W-:Y:S05]  /*166c0*/  @!P0 NANOSLEEP.SYNCS 0x989680 ;  /* 0x009896800000895d */ /* 0x004fea0003900000 */
[----:B------:R-:W2:Y:S02]  /*166d0*/  @!P0 SYNCS.PHASECHK.TRANS64 P0, [R6+URZ], R5 ;  /* 0x00000005060085a7 */ /* 0x000ea4000800007f */
[----:B--2---:R-:W-:Y:S05]  /*166e0*/  @!P0 BRA `(.L_x_576) ;  /* 0xfffffffc00f08947 */ /* 0x004fea000383ffff */
[----:B------:R-:W-:Y:S05]  /*166f0*/  BRA `(.L_x_599) ;  /* 0xfffffff800347947 */ /* 0x000fea000383ffff */
.L_x_600:
[----:B------:R-:W-:-:S00]  /*16700*/  BRA `(.L_x_600) ;  /* 0xfffffffc00fc7947 */ /* 0x000fc0000383ffff */
[----:B------:R-:W-:-:S00]  /*16710*/  NOP ;  /* 0x0000000000007918 */ /* 0x000fc00000000000 */
        /* <DEDUP_REMOVED lines=14> */
.L_x_601:


//--------------------- .nv.global.init           --------------------------
	.section	.nv.global.init,"aw",@progbits
.nv.global.init:
	.type		$str$22,@object
	.size		$str$22,($str$23 - $str$22)
$str$22:
        /*0000*/ 	.byte	0x6b, 0x5f, 0x74, 0x69, 0x6c, 0x65, 0x5f, 0x63, 0x6f, 0x75, 0x6e, 0x74, 0x20, 0x3e, 0x3d, 0x20
        /*0010*/ 	.byte	0x31, 0x00
	.type		$str$23,@object
	.size		$str$23,(__unnamed_1 - $str$23)
$str$23:
        /*0012*/ 	.byte	0x2f, 0x74, 0x6d, 0x70, 0x2f, 0x63, 0x75, 0x74, 0x6c, 0x61, 0x73, 0x73, 0x5f, 0x73, 0x77, 0x65
        /*0022*/ 	.byte	0x65, 0x70, 0x5f, 0x73, 0x72, 0x63, 0x2f, 0x69, 0x6e, 0x63, 0x6c, 0x75, 0x64, 0x65, 0x2f, 0x63
        /*0032*/ 	.byte	0x75, 0x74, 0x6c, 0x61, 0x73, 0x73, 0x2f, 0x67, 0x65, 0x6d, 0x6d, 0x2f, 0x63, 0x6f, 0x6c, 0x6c
        /*0042*/ 	.byte	0x65, 0x63, 0x74, 0x69, 0x76, 0x65, 0x2f, 0x73, 0x6d, 0x39, 0x30, 0x5f, 0x6d, 0x6d, 0x61, 0x5f
        /*0052*/ 	.byte	0x74, 0x6d, 0x61, 0x5f, 0x67, 0x6d, 0x6d, 0x61, 0x5f, 0x73, 0x73, 0x5f, 0x77, 0x61, 0x72, 0x70
        /*0062*/ 	.byte	0x73, 0x70, 0x65, 0x63, 0x69, 0x61, 0x6c, 0x69, 0x7a, 0x65, 0x64, 0x2e, 0x68, 0x70, 0x70, 0x00
	.type		__unnamed_1,@object
	.size		__unnamed_1,(.L_0 - __unnamed_1)
__unnamed_1:
        /* <DEDUP_REMOVED lines=180> */
        /*0bb2*/ 	.byte	0x75, 0x74, 0x65, 0x3a, 0x3a, 0x69, 0x64, 0x65, 0x6e, 0x74, 0x69, 0x74, 0x79, 0x5d, 0x00
.L_0:


//--------------------- .nv.shared._ZN7cutlass13device_kernelINS_4gemm6kernel13GemmUniversalIN4cute5tupleIJiiiiEEENS1_10collective13CollectiveMmaINS1_34MainloopSm90TmaGmmaWarpSpecializedILi16ENS5_IJNS4_1CILi1EEESB_SB_EEENS1_35KernelTmaWarpSpecializedCooperativeEEENS5_IJNSA_ILi192EEENSA_ILi256EEENSA_ILi16EEEEEENS_6half_tENS5_IJlSB_lEEESJ_SK_NS4_8TiledMMAINS4_8MMA_AtomIJNS4_4SM904GMMA26MMA_64x256x16_F32F16F16_SSILNSO_5MajorE0ELSQ_0ELNSO_7ScaleInE1ELSR_1EEEEEENS4_6LayoutINS5_IJNSA_ILi2EEESB_SB_EEENS5_IJSB_NSA_ILi0EEESX_EEEEENS5_IJNS4_10UnderscoreES10_S10_EEEEENS4_13SM90_TMA_LOADENS4_14ComposedLayoutINS4_7SwizzleILi1ELi4ELi3EEENS4_18smem_ptr_flag_bitsILi16EEENSU_INS5_IJNSA_ILi8EEESH_EEENS5_IJSH_SB_EEEEEEEvNS4_8identityES13_S1D_vS1E_EENS_8epilogue10collective6detail29Sm90TmaWarpSpecializedAdapterINS1H_15DefaultEpilogueISJ_SK_SK_NS1G_6thread17LinearCombinationISJ_Li1EffLNS1L_9ScaleType4KindE0ELNS_15FloatRoundStyleE2ESJ_EENS1_15EpilogueDefaultEEEEEvvEEEEvNT_6ParamsE --------------------------
	.section	.nv.shared._ZN7cutlass13device_kernelINS_4gemm6kernel13GemmUniversalIN4cute5tupleIJiiiiEEENS1_10collective13CollectiveMmaINS1_34MainloopSm90TmaGmmaWarpSpecializedILi16ENS5_IJNS4_1CILi1EEESB_SB_EEENS1_35KernelTmaWarpSpecializedCooperativeEEENS5_IJNSA_ILi192EEENSA_ILi256EEENSA_ILi16EEEEEENS_6half_tENS5_IJlSB_lEEESJ_SK_NS4_8TiledMMAINS4_8MMA_AtomIJNS4_4SM904GMMA26MMA_64x256x16_F32F16F16_SSILNSO_5MajorE0ELSQ_0ELNSO_7ScaleInE1ELSR_1EEEEEENS4_6LayoutINS5_IJNSA_ILi2EEESB_SB_EEENS5_IJSB_NSA_ILi0EEESX_EEEEENS5_IJNS4_10UnderscoreES10_S10_EEEEENS4_13SM90_TMA_LOADENS4_14ComposedLayoutINS4_7SwizzleILi1ELi4ELi3EEENS4_18smem_ptr_flag_bitsILi16EEENSU_INS5_IJNSA_ILi8EEESH_EEENS5_IJSH_SB_EEEEEEEvNS4_8identityES13_S1D_vS1E_EENS_8epilogue10collective6detail29Sm90TmaWarpSpecializedAdapterINS1H_15DefaultEpilogueISJ_SK_SK_NS1G_6thread17LinearCombinationISJ_Li1EffLNS1L_9ScaleType4KindE0ELNS_15FloatRoundStyleE2ESJ_EENS1_15EpilogueDefaultEEEEEvvEEEEvNT_6ParamsE,"aw",@nobits
	.sectionflags	@""
	.align	16
	.zero		1024


//--------------------- .nv.shared.reserved.0     --------------------------
	.section	.nv.shared.reserved.0,"aw",@nobits
	.weak		__nv_reservedSMEM_offset_0_alias
	.size		__nv_reservedSMEM_offset_0_alias, 0, 0
	.other		__nv_reservedSMEM_offset_0_alias,@"STO_CUDA_RESERVED_SHARED STV_DEFAULT"
__nv_reservedSMEM_offset_0_alias:
	.zero		0


//--------------------- .nv.global                --------------------------
	.section	.nv.global,"aw",@nobits
.nv.global:
	.type		_ZN40_INTERNAL_b3e566ba_4_k_cu_69b2f37f_172284cute1_E,@object
	.size		_ZN40_INTERNAL_b3e566ba_4_k_cu_69b2f37f_172284cute1_E,(_ZN40_INTERNAL_b3e566ba_4_k_cu_69b2f37f_172284cuda3std3__45__cpo6cbeginE - _ZN40_INTERNAL_b3e566ba_4_k_cu_69b2f37f_172284cute1_E)
_ZN40_INTERNAL_b3e566ba_4_k_cu_69b2f37f_172284cute1_E:
	.zero		1
	.type		_ZN40_INTERNAL_b3e566ba_4_k_cu_69b2f37f_172284cuda3std3__45__cpo6cbeginE,@object
	.size		_ZN40_INTERNAL_b3e566ba_4_k_cu_69b2f37f_172284cuda3std3__45__cpo6cbeginE,(_ZN40_INTERNAL_b3e566ba_4_k_cu_69b2f37f_172284cuda3std3__48in_placeE - _ZN40_INTERNAL_b3e566ba_4_k_cu_69b2f37f_172284cuda3std3__45__cpo6cbeginE)
_ZN40_INTERNAL_b3e566ba_4_k_cu_69b2f37f_172284cuda3std3__45__cpo6cbeginE:
	.zero		1
	.type		_ZN40_INTERNAL_b3e566ba_4_k_cu_69b2f37f_172284cuda3std3__48in_placeE,@object
	.size		_ZN40_INTERNAL_b3e566ba_4_k_cu_69b2f37f_172284cuda3std3__48in_placeE,(_ZN40_INTERNAL_b3e566ba_4_k_cu_69b2f37f_172284cuda3std6ranges3__45__cpo9iter_moveE - _ZN40_INTERNAL_b3e566ba_4_k_cu_69b2f37f_172284cuda3std3__48in_placeE)
_ZN40_INTERNAL_b3e566ba_4_k_cu_69b2f37f_172284cuda3std3__48in_placeE:
	.zero		1
	.type		_ZN40_INTERNAL_b3e566ba_4_k_cu_69b2f37f_172284cuda3std6ranges3__45__cpo9iter_moveE,@object
	.size		_ZN40_INTERNAL_b3e566ba_4_k_cu_69b2f37f_172284cuda3std6ranges3__45__cpo9iter_moveE,(_ZN40_INTERNAL_b3e566ba_4_k_cu_69b2f37f_172284cuda3std3__45__cpo5beginE - _ZN40_INTERNAL_b3e566ba_4_k_cu_69b2f37f_172284cuda3std6ranges3__45__cpo9iter_moveE)
_ZN40_INTERNAL_b3e566ba_4_k_cu_69b2f37f_172284cuda3std6ranges3__45__cpo9iter_moveE:
	.zero		1
	.type		_ZN40_INTERNAL_b3e566ba_4_k_cu_69b2f37f_172284cuda3std3__45__cpo5beginE,@object
	.size		_ZN40_INTERNAL_b3e566ba_4_k_cu_69b2f37f_172284cuda3std3__45__cpo5beginE,(_ZN40_INTERNAL_b3e566ba_4_k_cu_69b2f37f_172284cuda3std3__442_GLOBAL__N__b3e566ba_4_k_cu_69b2f37f_172286ignoreE - _ZN40_INTERNAL_b3e566ba_4_k_cu_69b2f37f_172284cuda3std3__45__cpo5beginE)
_ZN40_INTERNAL_b3e566ba_4_k_cu_69b2f37f_172284cuda3std3__45__cpo5beginE:
	.zero		1
	.type		_ZN40_INTERNAL_b3e566ba_4_k_cu_69b2f37f_172284cuda3std3__442_GLOBAL__N__b3e566ba_4_k_cu_69b2f37f_172286ignoreE,@object
	.size		_ZN40_INTERNAL_b3e566ba_4_k_cu_69b2f37f_172284cuda3std3__442_GLOBAL__N__b3e566ba_4_k_cu_69b2f37f_172286ignoreE,(_ZN40_INTERNAL_b3e566ba_4_k_cu_69b2f37f_172284cute7productE - _ZN40_INTERNAL_b3e566ba_4_k_cu_69b2f37f_172284cuda3std3__442_GLOBAL__N__b3e566ba_4_k_cu_69b2f37f_172286ignoreE)
_ZN40_INTERNAL_b3e566ba_4_k_cu_69b2f37f_172284cuda3std3__442_GLOBAL__N__b3e566ba_4_k_cu_69b2f37f_172286ignoreE:
	.zero		1
	.type		_ZN40_INTERNAL_b3e566ba_4_k_cu_69b2f37f_172284cute7productE,@object
	.size		_ZN40_INTERNAL_b3e566ba_4_k_cu_69b2f37f_172284cute7productE,(_ZN40_INTERNAL_b3e566ba_4_k_cu_69b2f37f_172284cuda3std3__45__cpo3endE - _ZN40_INTERNAL_b3e566ba_4_k_cu_69b2f37f_172284cute7productE)
_ZN40_INTERNAL_b3e566ba_4_k_cu_69b2f37f_172284cute7productE:
	.zero		1
	.type		_ZN40_INTERNAL_b3e566ba_4_k_cu_69b2f37f_172284cuda3std3__45__cpo3endE,@object
	.size		_ZN40_INTERNAL_b3e566ba_4_k_cu_69b2f37f_172284cuda3std3__45__cpo3endE,(_ZN40_INTERNAL_b3e566ba_4_k_cu_69b2f37f_172284cuda3std3__419piecewise_constructE - _ZN40_INTERNAL_b3e566ba_4_k_cu_69b2f37f_172284cuda3std3__45__cpo3endE)
_ZN40_INTERNAL_b3e566ba_4_k_cu_69b2f37f_172284cuda3std3__45__cpo3endE:
	.zero		1
	.type		_ZN40_INTERNAL_b3e566ba_4_k_cu_69b2f37f_172284cuda3std3__419piecewise_constructE,@object
	.size		_ZN40_INTERNAL_b3e566ba_4_k_cu_69b2f37f_172284cuda3std3__419piecewise_constructE,(_ZN40_INTERNAL_b3e566ba_4_k_cu_69b2f37f_172284cuda3std3__45__cpo4cendE - _ZN40_INTERNAL_b3e566ba_4_k_cu_69b2f37f_172284cuda3std3__419piecewise_constructE)
_ZN40_INTERNAL_b3e566ba_4_k_cu_69b2f37f_172284cuda3std3__419piecewise_constructE:
	.zero		1
	.type		_ZN40_INTERNAL_b3e566ba_4_k_cu_69b2f37f_172284cuda3std3__45__cpo4cendE,@object
	.size		_ZN40_INTERNAL_b3e566ba_4_k_cu_69b2f37f_172284cuda3std3__45__cpo4cendE,(_ZN40_INTERNAL_b3e566ba_4_k_cu_69b2f37f_172284cuda3std6ranges3__45__cpo4swapE - _ZN40_INTERNAL_b3e566ba_4_k_cu_69b2f37f_172284cuda3std3__45__cpo4cendE)
_ZN40_INTERNAL_b3e566ba_4_k_cu_69b2f37f_172284cuda3std3__45__cpo4cendE:
	.zero		1
	.type		_ZN40_INTERNAL_b3e566ba_4_k_cu_69b2f37f_172284cuda3std6ranges3__45__cpo4swapE,@object
	.size		_ZN40_INTERNAL_b3e566ba_4_k_cu_69b2f37f_172284cuda3std6ranges3__45__cpo4swapE,(.L_8 - _ZN40_INTERNAL_b3e566ba_4_k_cu_69b2f37f_172284cuda3std6ranges3__45__cpo4swapE)
_ZN40_INTERNAL_b3e566ba_4_k_cu_69b2f37f_172284cuda3std6ranges3__45__cpo4swapE:
	.zero		1
.L_8:


//--------------------- .nv.constant0._ZN7cutlass13device_kernelINS_4gemm6kernel13GemmUniversalIN4cute5tupleIJiiiiEEENS1_10collective13CollectiveMmaINS1_34MainloopSm90TmaGmmaWarpSpecializedILi16ENS5_IJNS4_1CILi1EEESB_SB_EEENS1_35KernelTmaWarpSpecializedCooperativeEEENS5_IJNSA_ILi192EEENSA_ILi256EEENSA_ILi16EEEEEENS_6half_tENS5_IJlSB_lEEESJ_SK_NS4_8TiledMMAINS4_8MMA_AtomIJNS4_4SM904GMMA26MMA_64x256x16_F32F16F16_SSILNSO_5MajorE0ELSQ_0ELNSO_7ScaleInE1ELSR_1EEEEEENS4_6LayoutINS5_IJNSA_ILi2EEESB_SB_EEENS5_IJSB_NSA_ILi0EEESX_EEEEENS5_IJNS4_10UnderscoreES10_S10_EEEEENS4_13SM90_TMA_LOADENS4_14ComposedLayoutINS4_7SwizzleILi1ELi4ELi3EEENS4_18smem_ptr_flag_bitsILi16EEENSU_INS5_IJNSA_ILi8EEESH_EEENS5_IJSH_SB_EEEEEEEvNS4_8identityES13_S1D_vS1E_EENS_8epilogue10collective6detail29Sm90TmaWarpSpecializedAdapterINS1H_15DefaultEpilogueISJ_SK_SK_NS1G_6thread17LinearCombinationISJ_Li1EffLNS1L_9ScaleType4KindE0ELNS_15FloatRoundStyleE2ESJ_EENS1_15EpilogueDefaultEEEEEvvEEEEvNT_6ParamsE --------------------------
	.section	.nv.constant0._ZN7cutlass13device_kernelINS_4gemm6kernel13GemmUniversalIN4cute5tupleIJiiiiEEENS1_10collective13CollectiveMmaINS1_34MainloopSm90TmaGmmaWarpSpecializedILi16ENS5_IJNS4_1CILi1EEESB_SB_EEENS1_35KernelTmaWarpSpecializedCooperativeEEENS5_IJNSA_ILi192EEENSA_ILi256EEENSA_ILi16EEEEEENS_6half_tENS5_IJlSB_lEEESJ_SK_NS4_8TiledMMAINS4_8MMA_AtomIJNS4_4SM904GMMA26MMA_64x256x16_F32F16F16_SSILNSO_5MajorE0ELSQ_0ELNSO_7ScaleInE1ELSR_1EEEEEENS4_6LayoutINS5_IJNSA_ILi2EEESB_SB_EEENS5_IJSB_NSA_ILi0EEESX_EEEEENS5_IJNS4_10UnderscoreES10_S10_EEEEENS4_13SM90_TMA_LOADENS4_14ComposedLayoutINS4_7SwizzleILi1ELi4ELi3EEENS4_18smem_ptr_flag_bitsILi16EEENSU_INS5_IJNSA_ILi8EEESH_EEENS5_IJSH_SB_EEEEEEEvNS4_8identityES13_S1D_vS1E_EENS_8epilogue10collective6detail29Sm90TmaWarpSpecializedAdapterINS1H_15DefaultEpilogueISJ_SK_SK_NS1G_6thread17LinearCombinationISJ_Li1EffLNS1L_9ScaleType4KindE0ELNS_15FloatRoundStyleE2ESJ_EENS1_15EpilogueDefaultEEEEEvvEEEEvNT_6ParamsE,"a",@progbits
	.sectionflags	@""
	.align	4
.nv.constant0._ZN7cutlass13device_kernelINS_4gemm6kernel13GemmUniversalIN4cute5tupleIJiiiiEEENS1_10collective13CollectiveMmaINS1_34MainloopSm90TmaGmmaWarpSpecializedILi16ENS5_IJNS4_1CILi1EEESB_SB_EEENS1_35KernelTmaWarpSpecializedCooperativeEEENS5_IJNSA_ILi192EEENSA_ILi256EEENSA_ILi16EEEEEENS_6half_tENS5_IJlSB_lEEESJ_SK_NS4_8TiledMMAINS4_8MMA_AtomIJNS4_4SM904GMMA26MMA_64x256x16_F32F16F16_SSILNSO_5MajorE0ELSQ_0ELNSO_7ScaleInE1ELSR_1EEEEEENS4_6LayoutINS5_IJNSA_ILi2EEESB_SB_EEENS5_IJSB_NSA_ILi0EEESX_EEEEENS5_IJNS4_10UnderscoreES10_S10_EEEEENS4_13SM90_TMA_LOADENS4_14ComposedLayoutINS4_7SwizzleILi1ELi4ELi3EEENS4_18smem_ptr_flag_bitsILi16EEENSU_INS5_IJNSA_ILi8EEESH_EEENS5_IJSH_SB_EEEEEEEvNS4_8identityES13_S1D_vS1E_EENS_8epilogue10collective6detail29Sm90TmaWarpSpecializedAdapterINS1H_15DefaultEpilogueISJ_SK_SK_NS1G_6thread17LinearCombinationISJ_Li1EffLNS1L_9ScaleType4KindE0ELNS_15FloatRoundStyleE2ESJ_EENS1_15EpilogueDefaultEEEEEvvEEEEvNT_6ParamsE:
	.zero		1664


//--------------------- SYMBOLS --------------------------

	.type		.nv.reservedSmem.offset0,@object
	.size		.nv.reservedSmem.offset0,0x4
	.type		__assertfail,@function
